//
// Generated by NVIDIA NVVM Compiler
//
// Compiler Build ID: CL-36424714
// Cuda compilation tools, release 13.0, V13.0.88
// Based on NVVM 20.0.0
//

.version 9.0
.target sm_100
.address_size 64

	// .globl	_Z17PerformInsertionsP17curandStateMtgp32PdPK13StructureAtomid
.func  (.param .b64 func_retval0) __internal_accurate_pow
(
	.param .b64 __internal_accurate_pow_param_0,
	.param .b64 __internal_accurate_pow_param_1
)
;
.global .align 4 .b8 precalc_xorwow_matrix[102400];
.global .align 4 .b8 precalc_xorwow_offset_matrix[102400];
.global .align 4 .b8 mrg32k3aM1[2304];
.global .align 4 .b8 mrg32k3aM2[2304];
.global .align 4 .b8 mrg32k3aM1SubSeq[2016];
.global .align 4 .b8 mrg32k3aM2SubSeq[2016];
.global .align 4 .b8 mrg32k3aM1Seq[2304];
.global .align 4 .b8 mrg32k3aM2Seq[2304];
.const .align 8 .b8 __cr_lgamma_table[72];

.visible .entry _Z17PerformInsertionsP17curandStateMtgp32PdPK13StructureAtomid(
	.param .u64 .ptr .align 1 _Z17PerformInsertionsP17curandStateMtgp32PdPK13StructureAtomid_param_0,
	.param .u64 .ptr .align 1 _Z17PerformInsertionsP17curandStateMtgp32PdPK13StructureAtomid_param_1,
	.param .u64 .ptr .align 1 _Z17PerformInsertionsP17curandStateMtgp32PdPK13StructureAtomid_param_2,
	.param .u32 _Z17PerformInsertionsP17curandStateMtgp32PdPK13StructureAtomid_param_3,
	.param .f64 _Z17PerformInsertionsP17curandStateMtgp32PdPK13StructureAtomid_param_4
)
{
	.reg .pred 	%p<42>;
	.reg .b32 	%r<171>;
	.reg .b32 	%f<3>;
	.reg .b64 	%rd<93>;
	.reg .b64 	%fd<104>;

	ld.param.u64 	%rd4, [_Z17PerformInsertionsP17curandStateMtgp32PdPK13StructureAtomid_param_0];
	ld.param.u32 	%r19, [_Z17PerformInsertionsP17curandStateMtgp32PdPK13StructureAtomid_param_3];
	ld.param.f64 	%fd29, [_Z17PerformInsertionsP17curandStateMtgp32PdPK13StructureAtomid_param_4];
	cvta.to.global.u64 	%rd5, %rd4;
	mov.u32 	%r20, %tid.x;
	mov.u32 	%r21, %ctaid.x;
	shl.b32 	%r22, %r21, 8;
	add.s32 	%r1, %r22, %r20;
	mul.wide.u32 	%rd6, %r21, 4112;
	add.s64 	%rd1, %rd5, %rd6;
	ld.global.u64 	%rd7, [%rd1+4104];
	ld.global.v2.u32 	{%r23, %r24}, [%rd1+4096];
	mul.wide.s32 	%rd8, %r24, 4;
	add.s64 	%rd9, %rd7, %rd8;
	ld.u32 	%r25, [%rd9];
	mov.u32 	%r26, %ntid.z;
	mov.u32 	%r27, %ntid.y;
	mul.lo.s32 	%r28, %r26, %r27;
	mov.u32 	%r29, %ntid.x;
	mul.lo.s32 	%r2, %r28, %r29;
	mov.u32 	%r30, %tid.z;
	mov.u32 	%r31, %tid.y;
	mad.lo.s32 	%r32, %r29, %r31, %r20;
	mad.lo.s32 	%r3, %r28, %r30, %r32;
	add.s32 	%r33, %r23, %r3;
	shl.b32 	%r34, %r33, 2;
	cvt.u64.u32 	%rd10, %r34;
	and.b64  	%rd11, %rd10, 4092;
	add.s64 	%rd12, %rd1, %rd11;
	ld.global.u32 	%r35, [%rd12];
	add.s32 	%r36, %r34, 4;
	cvt.u64.u32 	%rd13, %r36;
	and.b64  	%rd14, %rd13, 4092;
	add.s64 	%rd15, %rd1, %rd14;
	ld.global.u32 	%r37, [%rd15];
	add.s32 	%r38, %r33, %r25;
	shl.b32 	%r39, %r38, 2;
	cvt.u64.u32 	%rd16, %r39;
	and.b64  	%rd17, %rd16, 4092;
	add.s64 	%rd18, %rd1, %rd17;
	ld.global.u32 	%r40, [%rd18];
	ld.u32 	%r41, [%rd7+40800];
	and.b32  	%r42, %r41, %r35;
	xor.b32  	%r43, %r42, %r37;
	ld.u32 	%r44, [%rd9+39200];
	shl.b32 	%r45, %r43, %r44;
	ld.u32 	%r46, [%rd9+40000];
	shr.u32 	%r47, %r40, %r46;
	xor.b32  	%r48, %r47, %r45;
	xor.b32  	%r49, %r48, %r43;
	mul.wide.s32 	%rd19, %r24, 60;
	add.s64 	%rd20, %rd9, %rd19;
	shl.b32 	%r50, %r49, 2;
	cvt.u64.u32 	%rd21, %r50;
	and.b64  	%rd22, %rd21, 60;
	add.s64 	%rd23, %rd20, %rd22;
	ld.u32 	%r51, [%rd23+800];
	xor.b32  	%r52, %r49, %r51;
	add.s32 	%r53, %r34, 1404;
	cvt.u64.u32 	%rd24, %r53;
	and.b64  	%rd25, %rd24, 4092;
	add.s64 	%rd26, %rd1, %rd25;
	st.global.u32 	[%rd26], %r52;
	add.s32 	%r54, %r39, -4;
	cvt.u64.u32 	%rd27, %r54;
	and.b64  	%rd28, %rd27, 4092;
	add.s64 	%rd29, %rd1, %rd28;
	ld.global.u32 	%r55, [%rd29];
	shr.u32 	%r56, %r55, 16;
	xor.b32  	%r57, %r56, %r55;
	shr.u32 	%r58, %r57, 8;
	xor.b32  	%r59, %r58, %r57;
	shl.b32 	%r60, %r59, 2;
	cvt.u64.u32 	%rd30, %r60;
	and.b64  	%rd31, %rd30, 60;
	add.s64 	%rd32, %rd20, %rd31;
	ld.u32 	%r61, [%rd32+13600];
	xor.b32  	%r4, %r61, %r52;
	bar.sync 	0;
	setp.ne.s32 	%p3, %r3, 0;
	@%p3 bra 	$L__BB0_2;
	ld.global.u32 	%r62, [%rd1+4096];
	add.s32 	%r63, %r62, %r2;
	and.b32  	%r64, %r63, 1023;
	st.global.u32 	[%rd1+4096], %r64;
$L__BB0_2:
	setp.ne.s32 	%p4, %r3, 0;
	bar.sync 	0;
	cvt.rn.f64.u32 	%fd30, %r4;
	fma.rn.f64 	%fd1, %fd30, 0d3DF0000000000000, 0d3DF0000000000000;
	ld.global.u64 	%rd33, [%rd1+4104];
	ld.global.v2.u32 	{%r65, %r66}, [%rd1+4096];
	mul.wide.s32 	%rd34, %r66, 4;
	add.s64 	%rd35, %rd33, %rd34;
	ld.u32 	%r67, [%rd35];
	add.s32 	%r68, %r65, %r3;
	shl.b32 	%r69, %r68, 2;
	cvt.u64.u32 	%rd36, %r69;
	and.b64  	%rd37, %rd36, 4092;
	add.s64 	%rd38, %rd1, %rd37;
	ld.global.u32 	%r70, [%rd38];
	add.s32 	%r71, %r69, 4;
	cvt.u64.u32 	%rd39, %r71;
	and.b64  	%rd40, %rd39, 4092;
	add.s64 	%rd41, %rd1, %rd40;
	ld.global.u32 	%r72, [%rd41];
	add.s32 	%r73, %r68, %r67;
	shl.b32 	%r74, %r73, 2;
	cvt.u64.u32 	%rd42, %r74;
	and.b64  	%rd43, %rd42, 4092;
	add.s64 	%rd44, %rd1, %rd43;
	ld.global.u32 	%r75, [%rd44];
	ld.u32 	%r76, [%rd33+40800];
	and.b32  	%r77, %r76, %r70;
	xor.b32  	%r78, %r77, %r72;
	ld.u32 	%r79, [%rd35+39200];
	shl.b32 	%r80, %r78, %r79;
	ld.u32 	%r81, [%rd35+40000];
	shr.u32 	%r82, %r75, %r81;
	xor.b32  	%r83, %r82, %r80;
	xor.b32  	%r84, %r83, %r78;
	mul.wide.s32 	%rd45, %r66, 60;
	add.s64 	%rd46, %rd35, %rd45;
	shl.b32 	%r85, %r84, 2;
	cvt.u64.u32 	%rd47, %r85;
	and.b64  	%rd48, %rd47, 60;
	add.s64 	%rd49, %rd46, %rd48;
	ld.u32 	%r86, [%rd49+800];
	xor.b32  	%r87, %r84, %r86;
	add.s32 	%r88, %r69, 1404;
	cvt.u64.u32 	%rd50, %r88;
	and.b64  	%rd51, %rd50, 4092;
	add.s64 	%rd52, %rd1, %rd51;
	st.global.u32 	[%rd52], %r87;
	add.s32 	%r89, %r74, -4;
	cvt.u64.u32 	%rd53, %r89;
	and.b64  	%rd54, %rd53, 4092;
	add.s64 	%rd55, %rd1, %rd54;
	ld.global.u32 	%r90, [%rd55];
	shr.u32 	%r91, %r90, 16;
	xor.b32  	%r92, %r91, %r90;
	shr.u32 	%r93, %r92, 8;
	xor.b32  	%r94, %r93, %r92;
	shl.b32 	%r95, %r94, 2;
	cvt.u64.u32 	%rd56, %r95;
	and.b64  	%rd57, %rd56, 60;
	add.s64 	%rd58, %rd46, %rd57;
	ld.u32 	%r96, [%rd58+13600];
	xor.b32  	%r5, %r96, %r87;
	bar.sync 	0;
	@%p4 bra 	$L__BB0_4;
	ld.global.u32 	%r97, [%rd1+4096];
	add.s32 	%r98, %r97, %r2;
	and.b32  	%r99, %r98, 1023;
	st.global.u32 	[%rd1+4096], %r99;
$L__BB0_4:
	setp.ne.s32 	%p5, %r3, 0;
	bar.sync 	0;
	cvt.rn.f64.u32 	%fd31, %r5;
	fma.rn.f64 	%fd2, %fd31, 0d3DF0000000000000, 0d3DF0000000000000;
	ld.global.u64 	%rd59, [%rd1+4104];
	ld.global.v2.u32 	{%r100, %r101}, [%rd1+4096];
	mul.wide.s32 	%rd60, %r101, 4;
	add.s64 	%rd61, %rd59, %rd60;
	ld.u32 	%r102, [%rd61];
	add.s32 	%r103, %r100, %r3;
	shl.b32 	%r104, %r103, 2;
	cvt.u64.u32 	%rd62, %r104;
	and.b64  	%rd63, %rd62, 4092;
	add.s64 	%rd64, %rd1, %rd63;
	ld.global.u32 	%r105, [%rd64];
	add.s32 	%r106, %r104, 4;
	cvt.u64.u32 	%rd65, %r106;
	and.b64  	%rd66, %rd65, 4092;
	add.s64 	%rd67, %rd1, %rd66;
	ld.global.u32 	%r107, [%rd67];
	add.s32 	%r108, %r103, %r102;
	shl.b32 	%r109, %r108, 2;
	cvt.u64.u32 	%rd68, %r109;
	and.b64  	%rd69, %rd68, 4092;
	add.s64 	%rd70, %rd1, %rd69;
	ld.global.u32 	%r110, [%rd70];
	ld.u32 	%r111, [%rd59+40800];
	and.b32  	%r112, %r111, %r105;
	xor.b32  	%r113, %r112, %r107;
	ld.u32 	%r114, [%rd61+39200];
	shl.b32 	%r115, %r113, %r114;
	ld.u32 	%r116, [%rd61+40000];
	shr.u32 	%r117, %r110, %r116;
	xor.b32  	%r118, %r117, %r115;
	xor.b32  	%r119, %r118, %r113;
	mul.wide.s32 	%rd71, %r101, 60;
	add.s64 	%rd72, %rd61, %rd71;
	shl.b32 	%r120, %r119, 2;
	cvt.u64.u32 	%rd73, %r120;
	and.b64  	%rd74, %rd73, 60;
	add.s64 	%rd75, %rd72, %rd74;
	ld.u32 	%r121, [%rd75+800];
	xor.b32  	%r122, %r119, %r121;
	add.s32 	%r123, %r104, 1404;
	cvt.u64.u32 	%rd76, %r123;
	and.b64  	%rd77, %rd76, 4092;
	add.s64 	%rd78, %rd1, %rd77;
	st.global.u32 	[%rd78], %r122;
	add.s32 	%r124, %r109, -4;
	cvt.u64.u32 	%rd79, %r124;
	and.b64  	%rd80, %rd79, 4092;
	add.s64 	%rd81, %rd1, %rd80;
	ld.global.u32 	%r125, [%rd81];
	shr.u32 	%r126, %r125, 16;
	xor.b32  	%r127, %r126, %r125;
	shr.u32 	%r128, %r127, 8;
	xor.b32  	%r129, %r128, %r127;
	shl.b32 	%r130, %r129, 2;
	cvt.u64.u32 	%rd82, %r130;
	and.b64  	%rd83, %rd82, 60;
	add.s64 	%rd84, %rd72, %rd83;
	ld.u32 	%r131, [%rd84+13600];
	xor.b32  	%r6, %r131, %r122;
	bar.sync 	0;
	@%p5 bra 	$L__BB0_6;
	ld.global.u32 	%r132, [%rd1+4096];
	add.s32 	%r133, %r132, %r2;
	and.b32  	%r134, %r133, 1023;
	st.global.u32 	[%rd1+4096], %r134;
$L__BB0_6:
	bar.sync 	0;
	cvt.rn.f64.u32 	%fd33, %r6;
	fma.rn.f64 	%fd3, %fd33, 0d3DF0000000000000, 0d3DF0000000000000;
	setp.lt.s32 	%p6, %r19, 1;
	mov.f64 	%fd102, 0d0000000000000000;
	@%p6 bra 	$L__BB0_19;
	mul.f64 	%fd4, %fd29, 0d3FE0000000000000;
	mul.f64 	%fd5, %fd29, 0dBFE0000000000000;
	mov.f64 	%fd35, 0d4028000000000000;
	{
	.reg .b32 %temp; 
	mov.b64 	{%temp, %r7}, %fd35;
	}
	and.b32  	%r8, %r7, 2146435072;
	setp.eq.s32 	%p7, %r8, 1073741824;
	setp.lt.s32 	%p8, %r7, 0;
	selp.b32 	%r9, 0, 2146435072, %p8;
	and.b32  	%r136, %r7, 2147483647;
	setp.ne.s32 	%p9, %r136, 1071644672;
	and.pred  	%p1, %p7, %p9;
	mov.f64 	%fd36, 0d4018000000000000;
	{
	.reg .b32 %temp; 
	mov.b64 	{%temp, %r10}, %fd36;
	}
	and.b32  	%r11, %r10, 2146435072;
	setp.eq.s32 	%p10, %r11, 1073741824;
	setp.lt.s32 	%p11, %r10, 0;
	selp.b32 	%r12, 0, 2146435072, %p11;
	and.b32  	%r137, %r10, 2147483647;
	setp.ne.s32 	%p12, %r137, 1071644672;
	and.pred  	%p2, %p10, %p12;
	mul.f64 	%fd6, %fd29, %fd1;
	mul.f64 	%fd7, %fd29, %fd2;
	cvt.rn.f64.s32 	%fd8, %r19;
	mul.f64 	%fd9, %fd29, %fd3;
	mov.f64 	%fd102, 0d0000000000000000;
	mov.b32 	%r170, 0;
$L__BB0_8:
	ld.param.u64 	%rd92, [_Z17PerformInsertionsP17curandStateMtgp32PdPK13StructureAtomid_param_2];
	cvta.to.global.u64 	%rd85, %rd92;
	mul.wide.u32 	%rd86, %r170, 40;
	add.s64 	%rd87, %rd85, %rd86;
	ld.global.nc.f64 	%fd37, [%rd87];
	sub.f64 	%fd38, %fd6, %fd37;
	ld.global.nc.f64 	%fd39, [%rd87+8];
	sub.f64 	%fd40, %fd7, %fd39;
	ld.global.nc.f64 	%fd41, [%rd87+16];
	sub.f64 	%fd42, %fd9, %fd41;
	setp.gt.f64 	%p16, %fd38, %fd4;
	sub.f64 	%fd43, %fd38, %fd29;
	selp.f64 	%fd44, %fd43, %fd38, %p16;
	setp.gt.f64 	%p17, %fd40, %fd4;
	sub.f64 	%fd45, %fd40, %fd29;
	selp.f64 	%fd46, %fd45, %fd40, %p17;
	setp.gt.f64 	%p18, %fd42, %fd4;
	sub.f64 	%fd47, %fd42, %fd29;
	selp.f64 	%fd48, %fd47, %fd42, %p18;
	setp.le.f64 	%p19, %fd44, %fd5;
	add.f64 	%fd49, %fd29, %fd44;
	selp.f64 	%fd50, %fd49, %fd44, %p19;
	setp.le.f64 	%p20, %fd46, %fd5;
	add.f64 	%fd51, %fd29, %fd46;
	selp.f64 	%fd52, %fd51, %fd46, %p20;
	setp.le.f64 	%p21, %fd52, %fd5;
	add.f64 	%fd53, %fd29, %fd52;
	selp.f64 	%fd54, %fd53, %fd52, %p21;
	mul.f64 	%fd55, %fd54, %fd54;
	fma.rn.f64 	%fd56, %fd50, %fd50, %fd55;
	fma.rn.f64 	%fd57, %fd48, %fd48, %fd56;
	rsqrt.approx.f64 	%fd58, %fd57;
	ld.global.nc.f64 	%fd11, [%rd87+24];
	ld.global.nc.f64 	%fd59, [%rd87+32];
	mul.f64 	%fd12, %fd58, %fd59;
	{
	.reg .b32 %temp; 
	mov.b64 	{%temp, %r14}, %fd12;
	}
	abs.f64 	%fd13, %fd12;
	{ // callseq 0, 0
	.param .b64 param0;
	st.param.f64 	[param0], %fd13;
	.param .b64 param1;
	st.param.f64 	[param1], 0d4028000000000000;
	.param .b64 retval0;
	call.uni (retval0), 
	__internal_accurate_pow, 
	(
	param0, 
	param1
	);
	ld.param.f64 	%fd60, [retval0];
	} // callseq 0
	setp.lt.s32 	%p22, %r14, 0;
	neg.f64 	%fd62, %fd60;
	selp.f64 	%fd63, %fd62, %fd60, %p7;
	selp.f64 	%fd64, %fd63, %fd60, %p22;
	setp.eq.f64 	%p23, %fd12, 0d0000000000000000;
	selp.b32 	%r138, %r14, 0, %p7;
	or.b32  	%r139, %r138, 2146435072;
	selp.b32 	%r140, %r139, %r138, %p8;
	mov.b32 	%r141, 0;
	mov.b64 	%fd65, {%r141, %r140};
	selp.f64 	%fd100, %fd65, %fd64, %p23;
	add.f64 	%fd66, %fd12, 0d4028000000000000;
	{
	.reg .b32 %temp; 
	mov.b64 	{%temp, %r142}, %fd66;
	}
	and.b32  	%r143, %r142, 2146435072;
	setp.ne.s32 	%p24, %r143, 2146435072;
	@%p24 bra 	$L__BB0_13;
	setp.num.f64 	%p25, %fd12, %fd12;
	@%p25 bra 	$L__BB0_11;
	mov.f64 	%fd67, 0d4028000000000000;
	add.rn.f64 	%fd100, %fd12, %fd67;
	bra.uni 	$L__BB0_13;
$L__BB0_11:
	setp.neu.f64 	%p26, %fd13, 0d7FF0000000000000;
	@%p26 bra 	$L__BB0_13;
	or.b32  	%r144, %r9, -2147483648;
	selp.b32 	%r145, %r144, %r9, %p1;
	selp.b32 	%r146, %r145, %r9, %p22;
	mov.b32 	%r147, 0;
	mov.b64 	%fd100, {%r147, %r146};
$L__BB0_13:
	setp.eq.f64 	%p28, %fd12, 0d0000000000000000;
	setp.lt.s32 	%p29, %r14, 0;
	setp.lt.s32 	%p30, %r10, 0;
	setp.eq.s32 	%p31, %r11, 1073741824;
	{ // callseq 1, 0
	.param .b64 param0;
	st.param.f64 	[param0], %fd13;
	.param .b64 param1;
	st.param.f64 	[param1], 0d4018000000000000;
	.param .b64 retval0;
	call.uni (retval0), 
	__internal_accurate_pow, 
	(
	param0, 
	param1
	);
	ld.param.f64 	%fd68, [retval0];
	} // callseq 1
	neg.f64 	%fd70, %fd68;
	selp.f64 	%fd71, %fd70, %fd68, %p31;
	selp.f64 	%fd72, %fd71, %fd68, %p29;
	selp.b32 	%r148, %r14, 0, %p31;
	or.b32  	%r149, %r148, 2146435072;
	selp.b32 	%r150, %r149, %r148, %p30;
	mov.b32 	%r151, 0;
	mov.b64 	%fd73, {%r151, %r150};
	selp.f64 	%fd101, %fd73, %fd72, %p28;
	add.f64 	%fd74, %fd12, 0d4018000000000000;
	{
	.reg .b32 %temp; 
	mov.b64 	{%temp, %r152}, %fd74;
	}
	and.b32  	%r153, %r152, 2146435072;
	setp.ne.s32 	%p33, %r153, 2146435072;
	@%p33 bra 	$L__BB0_18;
	setp.num.f64 	%p34, %fd12, %fd12;
	@%p34 bra 	$L__BB0_16;
	mov.f64 	%fd75, 0d4018000000000000;
	add.rn.f64 	%fd101, %fd12, %fd75;
	bra.uni 	$L__BB0_18;
$L__BB0_16:
	setp.neu.f64 	%p35, %fd13, 0d7FF0000000000000;
	@%p35 bra 	$L__BB0_18;
	or.b32  	%r154, %r12, -2147483648;
	selp.b32 	%r155, %r154, %r12, %p2;
	selp.b32 	%r156, %r155, %r12, %p29;
	mov.b32 	%r157, 0;
	mov.b64 	%fd101, {%r157, %r156};
$L__BB0_18:
	setp.eq.f64 	%p37, %fd12, 0d3FF0000000000000;
	sub.f64 	%fd76, %fd100, %fd101;
	selp.f64 	%fd77, 0d0000000000000000, %fd76, %p37;
	mul.f64 	%fd78, %fd11, 0d4010000000000000;
	fma.rn.f64 	%fd102, %fd78, %fd77, %fd102;
	add.s32 	%r170, %r170, 1;
	cvt.rn.f64.u32 	%fd79, %r170;
	setp.gt.f64 	%p38, %fd8, %fd79;
	@%p38 bra 	$L__BB0_8;
$L__BB0_19:
	div.rn.f64 	%fd24, %fd102, 0dC0A35B24DD2F1AA0;
	fma.rn.f64 	%fd80, %fd24, 0d3FF71547652B82FE, 0d4338000000000000;
	{
	.reg .b32 %temp; 
	mov.b64 	{%r16, %temp}, %fd80;
	}
	mov.f64 	%fd81, 0dC338000000000000;
	add.rn.f64 	%fd82, %fd80, %fd81;
	fma.rn.f64 	%fd83, %fd82, 0dBFE62E42FEFA39EF, %fd24;
	fma.rn.f64 	%fd84, %fd82, 0dBC7ABC9E3B39803F, %fd83;
	fma.rn.f64 	%fd85, %fd84, 0d3E5ADE1569CE2BDF, 0d3E928AF3FCA213EA;
	fma.rn.f64 	%fd86, %fd85, %fd84, 0d3EC71DEE62401315;
	fma.rn.f64 	%fd87, %fd86, %fd84, 0d3EFA01997C89EB71;
	fma.rn.f64 	%fd88, %fd87, %fd84, 0d3F2A01A014761F65;
	fma.rn.f64 	%fd89, %fd88, %fd84, 0d3F56C16C1852B7AF;
	fma.rn.f64 	%fd90, %fd89, %fd84, 0d3F81111111122322;
	fma.rn.f64 	%fd91, %fd90, %fd84, 0d3FA55555555502A1;
	fma.rn.f64 	%fd92, %fd91, %fd84, 0d3FC5555555555511;
	fma.rn.f64 	%fd93, %fd92, %fd84, 0d3FE000000000000B;
	fma.rn.f64 	%fd94, %fd93, %fd84, 0d3FF0000000000000;
	fma.rn.f64 	%fd95, %fd94, %fd84, 0d3FF0000000000000;
	{
	.reg .b32 %temp; 
	mov.b64 	{%r17, %temp}, %fd95;
	}
	{
	.reg .b32 %temp; 
	mov.b64 	{%temp, %r18}, %fd95;
	}
	shl.b32 	%r158, %r16, 20;
	add.s32 	%r159, %r158, %r18;
	mov.b64 	%fd103, {%r17, %r159};
	{
	.reg .b32 %temp; 
	mov.b64 	{%temp, %r160}, %fd24;
	}
	mov.b32 	%f2, %r160;
	abs.f32 	%f1, %f2;
	setp.lt.f32 	%p39, %f1, 0f4086232B;
	@%p39 bra 	$L__BB0_22;
	setp.lt.f64 	%p40, %fd24, 0d0000000000000000;
	add.f64 	%fd96, %fd24, 0d7FF0000000000000;
	selp.f64 	%fd103, 0d0000000000000000, %fd96, %p40;
	setp.geu.f32 	%p41, %f1, 0f40874800;
	@%p41 bra 	$L__BB0_22;
	shr.u32 	%r161, %r16, 31;
	add.s32 	%r162, %r16, %r161;
	shr.s32 	%r163, %r162, 1;
	shl.b32 	%r164, %r163, 20;
	add.s32 	%r165, %r18, %r164;
	mov.b64 	%fd97, {%r17, %r165};
	sub.s32 	%r166, %r16, %r163;
	shl.b32 	%r167, %r166, 20;
	add.s32 	%r168, %r167, 1072693248;
	mov.b32 	%r169, 0;
	mov.b64 	%fd98, {%r169, %r168};
	mul.f64 	%fd103, %fd98, %fd97;
$L__BB0_22:
	ld.param.u64 	%rd91, [_Z17PerformInsertionsP17curandStateMtgp32PdPK13StructureAtomid_param_1];
	cvta.to.global.u64 	%rd88, %rd91;
	mul.wide.s32 	%rd89, %r1, 8;
	add.s64 	%rd90, %rd88, %rd89;
	st.global.f64 	[%rd90], %fd103;
	ret;

}
.func  (.param .b64 func_retval0) __internal_accurate_pow(
	.param .b64 __internal_accurate_pow_param_0,
	.param .b64 __internal_accurate_pow_param_1
)
{
	.reg .pred 	%p<8>;
	.reg .b32 	%r<49>;
	.reg .b32 	%f<3>;
	.reg .b64 	%fd<109>;

	ld.param.f64 	%fd10, [__internal_accurate_pow_param_0];
	ld.param.f64 	%fd11, [__internal_accurate_pow_param_1];
	{
	.reg .b32 %temp; 
	mov.b64 	{%temp, %r46}, %fd10;
	}
	{
	.reg .b32 %temp; 
	mov.b64 	{%r45, %temp}, %fd10;
	}
	shr.u32 	%r47, %r46, 20;
	setp.gt.u32 	%p1, %r46, 1048575;
	@%p1 bra 	$L__BB1_2;
	mul.f64 	%fd12, %fd10, 0d4350000000000000;
	{
	.reg .b32 %temp; 
	mov.b64 	{%temp, %r46}, %fd12;
	}
	{
	.reg .b32 %temp; 
	mov.b64 	{%r45, %temp}, %fd12;
	}
	shr.u32 	%r16, %r46, 20;
	add.s32 	%r47, %r16, -54;
$L__BB1_2:
	add.s32 	%r48, %r47, -1023;
	and.b32  	%r17, %r46, -2146435073;
	or.b32  	%r18, %r17, 1072693248;
	mov.b64 	%fd107, {%r45, %r18};
	setp.lt.u32 	%p2, %r18, 1073127583;
	@%p2 bra 	$L__BB1_4;
	{
	.reg .b32 %temp; 
	mov.b64 	{%r19, %temp}, %fd107;
	}
	{
	.reg .b32 %temp; 
	mov.b64 	{%temp, %r20}, %fd107;
	}
	add.s32 	%r21, %r20, -1048576;
	mov.b64 	%fd107, {%r19, %r21};
	add.s32 	%r48, %r47, -1022;
$L__BB1_4:
	add.f64 	%fd13, %fd107, 0dBFF0000000000000;
	add.f64 	%fd14, %fd107, 0d3FF0000000000000;
	rcp.approx.ftz.f64 	%fd15, %fd14;
	neg.f64 	%fd16, %fd14;
	fma.rn.f64 	%fd17, %fd16, %fd15, 0d3FF0000000000000;
	fma.rn.f64 	%fd18, %fd17, %fd17, %fd17;
	fma.rn.f64 	%fd19, %fd18, %fd15, %fd15;
	mul.f64 	%fd20, %fd13, %fd19;
	fma.rn.f64 	%fd21, %fd13, %fd19, %fd20;
	mul.f64 	%fd22, %fd21, %fd21;
	fma.rn.f64 	%fd23, %fd22, 0d3EB0F5FF7D2CAFE2, 0d3ED0F5D241AD3B5A;
	fma.rn.f64 	%fd24, %fd23, %fd22, 0d3EF3B20A75488A3F;
	fma.rn.f64 	%fd25, %fd24, %fd22, 0d3F1745CDE4FAECD5;
	fma.rn.f64 	%fd26, %fd25, %fd22, 0d3F3C71C7258A578B;
	fma.rn.f64 	%fd27, %fd26, %fd22, 0d3F6249249242B910;
	fma.rn.f64 	%fd28, %fd27, %fd22, 0d3F89999999999DFB;
	sub.f64 	%fd29, %fd13, %fd21;
	add.f64 	%fd30, %fd29, %fd29;
	neg.f64 	%fd31, %fd21;
	fma.rn.f64 	%fd32, %fd31, %fd13, %fd30;
	mul.f64 	%fd33, %fd19, %fd32;
	fma.rn.f64 	%fd34, %fd22, %fd28, 0d3FB5555555555555;
	mov.f64 	%fd35, 0d3FB5555555555555;
	sub.f64 	%fd36, %fd35, %fd34;
	fma.rn.f64 	%fd37, %fd22, %fd28, %fd36;
	add.f64 	%fd38, %fd37, 0dBC46A4CB00B9E7B0;
	add.f64 	%fd39, %fd34, %fd38;
	sub.f64 	%fd40, %fd34, %fd39;
	add.f64 	%fd41, %fd38, %fd40;
	mul.rn.f64 	%fd42, %fd21, %fd21;
	neg.f64 	%fd43, %fd42;
	fma.rn.f64 	%fd44, %fd21, %fd21, %fd43;
	{
	.reg .b32 %temp; 
	mov.b64 	{%r22, %temp}, %fd33;
	}
	{
	.reg .b32 %temp; 
	mov.b64 	{%temp, %r23}, %fd33;
	}
	add.s32 	%r24, %r23, 1048576;
	mov.b64 	%fd45, {%r22, %r24};
	fma.rn.f64 	%fd46, %fd21, %fd45, %fd44;
	mul.rn.f64 	%fd47, %fd42, %fd21;
	neg.f64 	%fd48, %fd47;
	fma.rn.f64 	%fd49, %fd42, %fd21, %fd48;
	fma.rn.f64 	%fd50, %fd42, %fd33, %fd49;
	fma.rn.f64 	%fd51, %fd46, %fd21, %fd50;
	mul.rn.f64 	%fd52, %fd39, %fd47;
	neg.f64 	%fd53, %fd52;
	fma.rn.f64 	%fd54, %fd39, %fd47, %fd53;
	fma.rn.f64 	%fd55, %fd39, %fd51, %fd54;
	fma.rn.f64 	%fd56, %fd41, %fd47, %fd55;
	add.f64 	%fd57, %fd52, %fd56;
	sub.f64 	%fd58, %fd52, %fd57;
	add.f64 	%fd59, %fd56, %fd58;
	add.f64 	%fd60, %fd21, %fd57;
	sub.f64 	%fd61, %fd21, %fd60;
	add.f64 	%fd62, %fd57, %fd61;
	add.f64 	%fd63, %fd59, %fd62;
	add.f64 	%fd64, %fd33, %fd63;
	add.f64 	%fd65, %fd60, %fd64;
	sub.f64 	%fd66, %fd60, %fd65;
	add.f64 	%fd67, %fd64, %fd66;
	xor.b32  	%r25, %r48, -2147483648;
	mov.b32 	%r26, 1127219200;
	mov.b64 	%fd68, {%r25, %r26};
	mov.b32 	%r27, -2147483648;
	mov.b64 	%fd69, {%r27, %r26};
	sub.f64 	%fd70, %fd68, %fd69;
	fma.rn.f64 	%fd71, %fd70, 0d3FE62E42FEFA39EF, %fd65;
	fma.rn.f64 	%fd72, %fd70, 0dBFE62E42FEFA39EF, %fd71;
	sub.f64 	%fd73, %fd72, %fd65;
	sub.f64 	%fd74, %fd67, %fd73;
	fma.rn.f64 	%fd75, %fd70, 0d3C7ABC9E3B39803F, %fd74;
	add.f64 	%fd76, %fd71, %fd75;
	sub.f64 	%fd77, %fd71, %fd76;
	add.f64 	%fd78, %fd75, %fd77;
	{
	.reg .b32 %temp; 
	mov.b64 	{%temp, %r28}, %fd11;
	}
	{
	.reg .b32 %temp; 
	mov.b64 	{%r29, %temp}, %fd11;
	}
	shl.b32 	%r30, %r28, 1;
	setp.gt.u32 	%p3, %r30, -33554433;
	and.b32  	%r31, %r28, -15728641;
	selp.b32 	%r32, %r31, %r28, %p3;
	mov.b64 	%fd79, {%r29, %r32};
	mul.rn.f64 	%fd80, %fd76, %fd79;
	neg.f64 	%fd81, %fd80;
	fma.rn.f64 	%fd82, %fd76, %fd79, %fd81;
	fma.rn.f64 	%fd83, %fd78, %fd79, %fd82;
	add.f64 	%fd4, %fd80, %fd83;
	sub.f64 	%fd84, %fd80, %fd4;
	add.f64 	%fd5, %fd83, %fd84;
	fma.rn.f64 	%fd85, %fd4, 0d3FF71547652B82FE, 0d4338000000000000;
	{
	.reg .b32 %temp; 
	mov.b64 	{%r13, %temp}, %fd85;
	}
	mov.f64 	%fd86, 0dC338000000000000;
	add.rn.f64 	%fd87, %fd85, %fd86;
	fma.rn.f64 	%fd88, %fd87, 0dBFE62E42FEFA39EF, %fd4;
	fma.rn.f64 	%fd89, %fd87, 0dBC7ABC9E3B39803F, %fd88;
	fma.rn.f64 	%fd90, %fd89, 0d3E5ADE1569CE2BDF, 0d3E928AF3FCA213EA;
	fma.rn.f64 	%fd91, %fd90, %fd89, 0d3EC71DEE62401315;
	fma.rn.f64 	%fd92, %fd91, %fd89, 0d3EFA01997C89EB71;
	fma.rn.f64 	%fd93, %fd92, %fd89, 0d3F2A01A014761F65;
	fma.rn.f64 	%fd94, %fd93, %fd89, 0d3F56C16C1852B7AF;
	fma.rn.f64 	%fd95, %fd94, %fd89, 0d3F81111111122322;
	fma.rn.f64 	%fd96, %fd95, %fd89, 0d3FA55555555502A1;
	fma.rn.f64 	%fd97, %fd96, %fd89, 0d3FC5555555555511;
	fma.rn.f64 	%fd98, %fd97, %fd89, 0d3FE000000000000B;
	fma.rn.f64 	%fd99, %fd98, %fd89, 0d3FF0000000000000;
	fma.rn.f64 	%fd100, %fd99, %fd89, 0d3FF0000000000000;
	{
	.reg .b32 %temp; 
	mov.b64 	{%r14, %temp}, %fd100;
	}
	{
	.reg .b32 %temp; 
	mov.b64 	{%temp, %r15}, %fd100;
	}
	shl.b32 	%r33, %r13, 20;
	add.s32 	%r34, %r33, %r15;
	mov.b64 	%fd108, {%r14, %r34};
	{
	.reg .b32 %temp; 
	mov.b64 	{%temp, %r35}, %fd4;
	}
	mov.b32 	%f2, %r35;
	abs.f32 	%f1, %f2;
	setp.lt.f32 	%p4, %f1, 0f4086232B;
	@%p4 bra 	$L__BB1_7;
	setp.lt.f64 	%p5, %fd4, 0d0000000000000000;
	add.f64 	%fd101, %fd4, 0d7FF0000000000000;
	selp.f64 	%fd108, 0d0000000000000000, %fd101, %p5;
	setp.geu.f32 	%p6, %f1, 0f40874800;
	@%p6 bra 	$L__BB1_7;
	shr.u32 	%r36, %r13, 31;
	add.s32 	%r37, %r13, %r36;
	shr.s32 	%r38, %r37, 1;
	shl.b32 	%r39, %r38, 20;
	add.s32 	%r40, %r15, %r39;
	mov.b64 	%fd102, {%r14, %r40};
	sub.s32 	%r41, %r13, %r38;
	shl.b32 	%r42, %r41, 20;
	add.s32 	%r43, %r42, 1072693248;
	mov.b32 	%r44, 0;
	mov.b64 	%fd103, {%r44, %r43};
	mul.f64 	%fd108, %fd103, %fd102;
$L__BB1_7:
	abs.f64 	%fd104, %fd108;
	setp.eq.f64 	%p7, %fd104, 0d7FF0000000000000;
	fma.rn.f64 	%fd105, %fd108, %fd5, %fd108;
	selp.f64 	%fd106, %fd108, %fd105, %p7;
	st.param.f64 	[func_retval0], %fd106;
	ret;

}


// ===== COMPILED SASS (sm_100) =====

	.target	sm_100

	.elftype	@"ET_EXEC"


//--------------------- .note.nv.tkinfo           --------------------------
	.section	.note.nv.tkinfo,"",@"SHT_NOTE"
	.sectionflags	@"SHF_NOTE_NV_TKINFO"
	.tkinfo
        /*0018*/ 	.word	0x00000002
        /*0030*/ 	.string	""
        /*0030*/ 	.string	"ptxas"
        /*0030*/ 	.string	"Cuda compilation tools, release 13.0, V13.0.88"
        /*0030*/ 	.string	"Build cuda_13.0.r13.0/compiler.36424714_0"
        /*0030*/ 	.string	"-arch sm_100 -m 64 "



//--------------------- .note.nv.cuinfo           --------------------------
	.section	.note.nv.cuinfo,"",@"SHT_NOTE"
	.sectionflags	@"SHF_NOTE_NV_CUINFO"
        /*0018*/ 	.short	0x0002
        /*001a*/ 	.short	0x0064
        /*001c*/ 	.short	0x0082
	.zero		2


//--------------------- .nv.info                  --------------------------
	.section	.nv.info,"",@"SHT_CUDA_INFO"
	.align	4


	//----- nvinfo : EIATTR_REGCOUNT
	.align		4
        /*0000*/ 	.byte	0x04, 0x2f
        /*0002*/ 	.short	(.L_10 - .L_9)
	.align		4
.L_9:
        /*0004*/ 	.word	index@(_Z17PerformInsertionsP17curandStateMtgp32PdPK13StructureAtomid)
        /*0008*/ 	.word	0x0000002e


	//----- nvinfo : EIATTR_FRAME_SIZE
	.align		4
.L_10:
        /*000c*/ 	.byte	0x04, 0x11
        /*000e*/ 	.short	(.L_12 - .L_11)
	.align		4
.L_11:
        /*0010*/ 	.word	index@($_Z17PerformInsertionsP17curandStateMtgp32PdPK13StructureAtomid$__internal_accurate_pow)
        /*0014*/ 	.word	0x00000000


	//----- nvinfo : EIATTR_FRAME_SIZE
	.align		4
.L_12:
        /*0018*/ 	.byte	0x04, 0x11
        /*001a*/ 	.short	(.L_14 - .L_13)
	.align		4
.L_13:
        /*001c*/ 	.word	index@($__internal_1_$__cuda_sm20_drsqrt_f64_slowpath_v2)
        /*0020*/ 	.word	0x00000000


	//----- nvinfo : EIATTR_FRAME_SIZE
	.align		4
.L_14:
        /*0024*/ 	.byte	0x04, 0x11
        /*0026*/ 	.short	(.L_16 - .L_15)
	.align		4
.L_15:
        /*0028*/ 	.word	index@($__internal_0_$__cuda_sm20_div_rn_f64_full)
        /*002c*/ 	.word	0x00000000


	//----- nvinfo : EIATTR_FRAME_SIZE
	.align		4
.L_16:
        /*0030*/ 	.byte	0x04, 0x11
        /*0032*/ 	.short	(.L_18 - .L_17)
	.align		4
.L_17:
        /*0034*/ 	.word	index@(_Z17PerformInsertionsP17curandStateMtgp32PdPK13StructureAtomid)
        /*0038*/ 	.word	0x00000000


	//----- nvinfo : EIATTR_MIN_STACK_SIZE
	.align		4
.L_18:
        /*003c*/ 	.byte	0x04, 0x12
        /*003e*/ 	.short	(.L_20 - .L_19)
	.align		4
.L_19:
        /*0040*/ 	.word	index@(_Z17PerformInsertionsP17curandStateMtgp32PdPK13StructureAtomid)
        /*0044*/ 	.word	0x00000000
.L_20:


//--------------------- .nv.compat                --------------------------
	.section	.nv.compat,"",@"SHT_CUDA_COMPAT_INFO"
	.align	4
        /*0000*/ 	.byte	0x02, 0x09, 0x00, 0x00, 0x02, 0x02, 0x01, 0x00, 0x02, 0x05, 0x05, 0x00, 0x03, 0x07, 0x01, 0x01
        /*0010*/ 	.byte	0x02, 0x03, 0x00, 0x00, 0x02, 0x06, 0x01, 0x00, 0x04, 0x0b, 0x08, 0x00, 0x01, 0x00, 0x00, 0x00
        /*0020*/ 	.byte	0x00, 0x00, 0x00, 0x00


//--------------------- .nv.info._Z17PerformInsertionsP17curandStateMtgp32PdPK13StructureAtomid --------------------------
	.section	.nv.info._Z17PerformInsertionsP17curandStateMtgp32PdPK13StructureAtomid,"",@"SHT_CUDA_INFO"
	.sectionflags	@""
	.align	4


	//----- nvinfo : EIATTR_CUDA_API_VERSION
	.align		4
        /*0000*/ 	.byte	0x04, 0x37
        /*0002*/ 	.short	(.L_22 - .L_21)
.L_21:
        /*0004*/ 	.word	0x00000082


	//----- nvinfo : EIATTR_KPARAM_INFO
	.align		4
.L_22:
        /*0008*/ 	.byte	0x04, 0x17
        /*000a*/ 	.short	(.L_24 - .L_23)
.L_23:
        /*000c*/ 	.word	0x00000000
        /*0010*/ 	.short	0x0004
        /*0012*/ 	.short	0x0020
        /*0014*/ 	.byte	0x00, 0xf0, 0x21, 0x00


	//----- nvinfo : EIATTR_KPARAM_INFO
	.align		4
.L_24:
        /*0018*/ 	.byte	0x04, 0x17
        /*001a*/ 	.short	(.L_26 - .L_25)
.L_25:
        /*001c*/ 	.word	0x00000000
        /*0020*/ 	.short	0x0003
        /*0022*/ 	.short	0x0018
        /*0024*/ 	.byte	0x00, 0xf0, 0x11, 0x00


	//----- nvinfo : EIATTR_KPARAM_INFO
	.align		4
.L_26:
        /*0028*/ 	.byte	0x04, 0x17
        /*002a*/ 	.short	(.L_28 - .L_27)
.L_27:
        /*002c*/ 	.word	0x00000000
        /*0030*/ 	.short	0x0002
        /*0032*/ 	.short	0x0010
        /*0034*/ 	.byte	0x00, 0xf5, 0x21, 0x00


	//----- nvinfo : EIATTR_KPARAM_INFO
	.align		4
.L_28:
        /*0038*/ 	.byte	0x04, 0x17
        /*003a*/ 	.short	(.L_30 - .L_29)
.L_29:
        /*003c*/ 	.word	0x00000000
        /*0040*/ 	.short	0x0001
        /*0042*/ 	.short	0x0008
        /*0044*/ 	.byte	0x00, 0xf5, 0x21, 0x00


	//----- nvinfo : EIATTR_KPARAM_INFO
	.align		4
.L_30:
        /*0048*/ 	.byte	0x04, 0x17
        /*004a*/ 	.short	(.L_32 - .L_31)
.L_31:
        /*004c*/ 	.word	0x00000000
        /*0050*/ 	.short	0x0000
        /*0052*/ 	.short	0x0000
        /*0054*/ 	.byte	0x00, 0xf5, 0x21, 0x00


	//----- nvinfo : EIATTR_SPARSE_MMA_MASK
	.align		4
.L_32:
        /*0058*/ 	.byte	0x03, 0x50
        /*005a*/ 	.short	0x0000


	//----- nvinfo : EIATTR_MAXREG_COUNT
	.align		4
        /*005c*/ 	.byte	0x03, 0x1b
        /*005e*/ 	.short	0x00ff


	//----- nvinfo : EIATTR_NUM_BARRIERS
	.align		4
        /*0060*/ 	.byte	0x02, 0x4c
        /*0062*/ 	.byte	0x01
	.zero		1


	//----- nvinfo : EIATTR_MERCURY_ISA_VERSION
	.align		4
        /*0064*/ 	.byte	0x03, 0x5f
        /*0066*/ 	.short	0x0101


	//----- nvinfo : EIATTR_VRC_CTA_INIT_COUNT
	.align		4
        /*0068*/ 	.byte	0x02, 0x4a
	.zero		1
	.zero		1


	//----- nvinfo : EIATTR_EXIT_INSTR_OFFSETS
	.align		4
        /*006c*/ 	.byte	0x04, 0x1c
        /*006e*/ 	.short	(.L_34 - .L_33)


	//   ....[0]....
.L_33:
        /*0070*/ 	.word	0x000019e0


	//----- nvinfo : EIATTR_CRS_STACK_SIZE
	.align		4
.L_34:
        /*0074*/ 	.byte	0x04, 0x1e
        /*0076*/ 	.short	(.L_36 - .L_35)
.L_35:
        /*0078*/ 	.word	0x00000000


	//----- nvinfo : EIATTR_CBANK_PARAM_SIZE
	.align		4
.L_36:
        /*007c*/ 	.byte	0x03, 0x19
        /*007e*/ 	.short	0x0028


	//----- nvinfo : EIATTR_PARAM_CBANK
	.align		4
        /*0080*/ 	.byte	0x04, 0x0a
        /*0082*/ 	.short	(.L_38 - .L_37)
	.align		4
.L_37:
        /*0084*/ 	.word	index@(.nv.constant0._Z17PerformInsertionsP17curandStateMtgp32PdPK13StructureAtomid)
        /*0088*/ 	.short	0x0380
        /*008a*/ 	.short	0x0028


	//----- nvinfo : EIATTR_SW_WAR
	.align		4
.L_38:
        /*008c*/ 	.byte	0x04, 0x36
        /*008e*/ 	.short	(.L_40 - .L_39)
.L_39:
        /*0090*/ 	.word	0x00000008
.L_40:


//--------------------- .nv.callgraph             --------------------------
	.section	.nv.callgraph,"",@"SHT_CUDA_CALLGRAPH"
	.align	4
	.sectionentsize	8
	.align		4
        /*0000*/ 	.word	0x00000000
	.align		4
        /*0004*/ 	.word	0xffffffff
	.align		4
        /*0008*/ 	.word	0x00000000
	.align		4
        /*000c*/ 	.word	0xfffffffe
	.align		4
        /*0010*/ 	.word	0x00000000
	.align		4
        /*0014*/ 	.word	0xfffffffd
	.align		4
        /*0018*/ 	.word	0x00000000
	.align		4
        /*001c*/ 	.word	0xfffffffc


//--------------------- .nv.constant4             --------------------------
	.section	.nv.constant4,"a",@progbits
	.align	8
	.align		8
.nv.constant4:
        /*0000*/ 	.dword	precalc_xorwow_matrix
	.align		8
        /*0008*/ 	.dword	precalc_xorwow_offset_matrix
	.align		8
        /*0010*/ 	.dword	mrg32k3aM1
	.align		8
        /*0018*/ 	.dword	mrg32k3aM2
	.align		8
        /*0020*/ 	.dword	mrg32k3aM1SubSeq
	.align		8
        /*0028*/ 	.dword	mrg32k3aM2SubSeq
	.align		8
        /*0030*/ 	.dword	mrg32k3aM1Seq
	.align		8
        /*0038*/ 	.dword	mrg32k3aM2Seq


//--------------------- .nv.constant3             --------------------------
	.section	.nv.constant3,"a",@progbits
	.align	8
.nv.constant3:
	.type		__cr_lgamma_table,@object
	.size		__cr_lgamma_table,(.L_8 - __cr_lgamma_table)
__cr_lgamma_table:
        /*0000*/ 	.byte	0x00, 0x00, 0x00, 0x00, 0x00, 0x00, 0x00, 0x00, 0x00, 0x00, 0x00, 0x00, 0x00, 0x00, 0x00, 0x00
        /*0010*/ 	.byte	0xef, 0x39, 0xfa, 0xfe, 0x42, 0x2e, 0xe6, 0x3f, 0x02, 0x20, 0x2a, 0xfa, 0x0b, 0xab, 0xfc, 0x3f
        /*0020*/ 	.byte	0xf9, 0x2c, 0x92, 0x7c, 0xa7, 0x6c, 0x09, 0x40, 0xc9, 0x79, 0x44, 0x3c, 0x64, 0x26, 0x13, 0x40
        /*0030*/ 	.byte	0xca, 0x01, 0xcf, 0x3a, 0x27, 0x51, 0x1a, 0x40, 0x30, 0xcc, 0x2d, 0xf3, 0xe1, 0x0c, 0x21, 0x40
        /*0040*/ 	.byte	0x0d, 0xb7, 0xfc, 0x82, 0x8e, 0x35, 0x25, 0x40
.L_8:


//--------------------- .text._Z17PerformInsertionsP17curandStateMtgp32PdPK13StructureAtomid --------------------------
	.section	.text._Z17PerformInsertionsP17curandStateMtgp32PdPK13StructureAtomid,"ax",@progbits
	.align	128
        .global         _Z17PerformInsertionsP17curandStateMtgp32PdPK13StructureAtomid
        .type           _Z17PerformInsertionsP17curandStateMtgp32PdPK13StructureAtomid,@function
        .size           _Z17PerformInsertionsP17curandStateMtgp32PdPK13StructureAtomid,(.L_x_26 - _Z17PerformInsertionsP17curandStateMtgp32PdPK13StructureAtomid)
        .other          _Z17PerformInsertionsP17curandStateMtgp32PdPK13StructureAtomid,@"STO_CUDA_ENTRY STV_DEFAULT"
_Z17PerformInsertionsP17curandStateMtgp32PdPK13StructureAtomid:
.text._Z17PerformInsertionsP17curandStateMtgp32PdPK13StructureAtomid:
[----:B------:R-:W-:Y:S01]  /*0000*/  LDC R1, c[0x0][0x37c] ;  /* 0x0000df00ff017b82 */ /* 0x000fe20000000800 */
[----:B------:R-:W0:Y:S07]  /*0010*/  S2R R3, SR_CTAID.X ;  /* 0x0000000000037919 */ /* 0x000e2e0000002500 */
[----:B------:R-:W0:Y:S01]  /*0020*/  LDC.64 R4, c[0x0][0x380] ;  /* 0x0000e000ff047b82 */ /* 0x000e220000000a00 */
[----:B------:R-:W1:Y:S01]  /*0030*/  LDCU.64 UR8, c[0x0][0x358] ;  /* 0x00006b00ff0877ac */ /* 0x000e620008000a00 */
[----:B0-----:R-:W-:-:S05]  /*0040*/  IMAD.WIDE.U32 R4, R3, 0x1010, R4 ;  /* 0x0000101003047825 */ /* 0x001fca00078e0004 */
[----:B-1----:R-:W2:Y:S04]  /*0050*/  LDG.E.64 R12, desc[UR8][R4.64+0x1008] ;  /* 0x00100808040c7981 */ /* 0x002ea8000c1e1b00 */
[----:B------:R-:W2:Y:S01]  /*0060*/  LDG.E.64 R10, desc[UR8][R4.64+0x1000] ;  /* 0x00100008040a7981 */ /* 0x000ea2000c1e1b00 */
[----:B------:R-:W0:Y:S01]  /*0070*/  S2R R2, SR_TID.X ;  /* 0x0000000000027919 */ /* 0x000e220000002100 */
[----:B------:R-:W0:Y:S01]  /*0080*/  S2R R7, SR_TID.Y ;  /* 0x0000000000077919 */ /* 0x000e220000002200 */
[----:B------:R-:W1:Y:S01]  /*0090*/  S2R R6, SR_TID.Z ;  /* 0x0000000000067919 */ /* 0x000e620000002300 */
[----:B------:R-:W3:Y:S01]  /*00a0*/  LDCU UR4, c[0x0][0x368] ;  /* 0x00006d00ff0477ac */ /* 0x000ee20008000800 */
[----:B------:R-:W3:Y:S01]  /*00b0*/  LDCU UR5, c[0x0][0x364] ;  /* 0x00006c80ff0577ac */ /* 0x000ee20008000800 */
[----:B------:R-:W0:Y:S01]  /*00c0*/  LDCU UR6, c[0x0][0x360] ;  /* 0x00006c00ff0677ac */ /* 0x000e220008000800 */
[----:B--2---:R-:W-:Y:S01]  /*00d0*/  IMAD.WIDE R8, R11, 0x4, R12 ;  /* 0x000000040b087825 */ /* 0x004fe200078e020c */
[----:B---3--:R-:W-:Y:S01]  /*00e0*/  UIMAD UR4, UR4, UR5, URZ ;  /* 0x00000005040472a4 */ /* 0x008fe2000f8e02ff */
[----:B------:R-:W2:Y:S04]  /*00f0*/  LD.E R12, desc[UR8][R12.64+0x9f60] ;  /* 0x009f60080c0c7980 */ /* 0x000ea8000c101900 */
[----:B------:R-:W3:Y:S01]  /*0100*/  LD.E R0, desc[UR8][R8.64] ;  /* 0x0000000808007980 */ /* 0x000ee2000c101900 */
[----:B0-----:R-:W-:-:S03]  /*0110*/  IMAD R7, R7, UR6, R2 ;  /* 0x0000000607077c24 */ /* 0x001fc6000f8e0202 */
[----:B------:R-:W4:Y:S01]  /*0120*/  LD.E R23, desc[UR8][R8.64+0x9c40] ;  /* 0x009c400808177980 */ /* 0x000f22000c101900 */
[----:B-1----:R-:W-:-:S03]  /*0130*/  IMAD R7, R6, UR4, R7 ;  /* 0x0000000406077c24 */ /* 0x002fc6000f8e0207 */
[----:B------:R-:W5:Y:S01]  /*0140*/  LD.E R21, desc[UR8][R8.64+0x9920] ;  /* 0x0099200808157980 */ /* 0x000f62000c101900 */
[----:B------:R-:W-:-:S04]  /*0150*/  IMAD.IADD R15, R10, 0x1, R7 ;  /* 0x000000010a0f7824 */ /* 0x000fc800078e0207 */
[----:B------:R-:W-:-:S05]  /*0160*/  IMAD.SHL.U32 R6, R15, 0x4, RZ ;  /* 0x000000040f067824 */ /* 0x000fca00078e00ff */
[----:B------:R-:W-:-:S04]  /*0170*/  LOP3.LUT R19, R6, 0xffc, RZ, 0xc0, !PT ;  /* 0x00000ffc06137812 */ /* 0x000fc800078ec0ff */
[----:B------:R-:W-:Y:S01]  /*0180*/  IADD3 R14, P0, PT, R4, R19, RZ ;  /* 0x00000013040e7210 */ /* 0x000fe20007f1e0ff */
[----:B---3--:R-:W-:Y:S02]  /*0190*/  IMAD.IADD R15, R0, 0x1, R15 ;  /* 0x00000001000f7824 */ /* 0x008fe400078e020f */
[----:B------:R-:W-:Y:S02]  /*01a0*/  VIADD R0, R6, 0x4 ;  /* 0x0000000406007836 */ /* 0x000fe40000000000 */
[----:B------:R-:W-:Y:S02]  /*01b0*/  IMAD.SHL.U32 R20, R15, 0x4, RZ ;  /* 0x000000040f147824 */ /* 0x000fe400078e00ff */
[----:B------:R-:W-:Y:S01]  /*01c0*/  IMAD.X R15, RZ, RZ, R5, P0 ;  /* 0x000000ffff0f7224 */ /* 0x000fe200000e0605 */
[----:B------:R-:W-:Y:S02]  /*01d0*/  LOP3.LUT R17, R0, 0xffc, RZ, 0xc0, !PT ;  /* 0x00000ffc00117812 */ /* 0x000fe400078ec0ff */
[----:B------:R-:W-:-:S02]  /*01e0*/  LOP3.LUT R19, R20, 0xffc, RZ, 0xc0, !PT ;  /* 0x00000ffc14137812 */ /* 0x000fc400078ec0ff */
[C---:B------:R-:W-:Y:S01]  /*01f0*/  IADD3 R16, P1, PT, R4.reuse, R17, RZ ;  /* 0x0000001104107210 */ /* 0x040fe20007f3e0ff */
[----:B------:R-:W2:Y:S01]  /*0200*/  LDG.E R14, desc[UR8][R14.64] ;  /* 0x000000080e0e7981 */ /* 0x000ea2000c1e1900 */
[----:B------:R-:W-:-:S03]  /*0210*/  IADD3 R18, P0, PT, R4, R19, RZ ;  /* 0x0000001304127210 */ /* 0x000fc60007f1e0ff */
[--C-:B------:R-:W-:Y:S02]  /*0220*/  IMAD.X R17, RZ, RZ, R5.reuse, P1 ;  /* 0x000000ffff117224 */ /* 0x100fe400008e0605 */
[----:B------:R-:W-:-:S04]  /*0230*/  IMAD.X R19, RZ, RZ, R5, P0 ;  /* 0x000000ffff137224 */ /* 0x000fc800000e0605 */
[----:B------:R-:W2:Y:S04]  /*0240*/  LDG.E R17, desc[UR8][R16.64] ;  /* 0x0000000810117981 */ /* 0x000ea8000c1e1900 */
[----:B------:R-:W4:Y:S01]  /*0250*/  LDG.E R18, desc[UR8][R18.64] ;  /* 0x0000000812127981 */ /* 0x000f22000c1e1900 */
[----:B------:R-:W-:Y:S01]  /*0260*/  IMAD.WIDE R10, R11, 0x3c, R8 ;  /* 0x0000003c0b0a7825 */ /* 0x000fe200078e0208 */
[----:B--2---:R-:W-:Y:S02]  /*0270*/  LOP3.LUT R0, R17, R12, R14, 0x78, !PT ;  /* 0x0000000c11007212 */ /* 0x004fe400078e780e */
[----:B----4-:R-:W-:Y:S02]  /*0280*/  SHF.R.U32.HI R23, RZ, R23, R18 ;  /* 0x00000017ff177219 */ /* 0x010fe40000011612 */
[----:B-----5:R-:W-:-:S04]  /*0290*/  SHF.L.U32 R21, R0, R21, RZ ;  /* 0x0000001500157219 */ /* 0x020fc800000006ff */
[----:B------:R-:W-:-:S05]  /*02a0*/  LOP3.LUT R0, R0, R23, R21, 0x96, !PT ;  /* 0x0000001700007212 */ /* 0x000fca00078e9615 */
[----:B------:R-:W-:-:S05]  /*02b0*/  IMAD.SHL.U32 R21, R0, 0x4, RZ ;  /* 0x0000000400157824 */ /* 0x000fca00078e00ff */
[----:B------:R-:W-:-:S04]  /*02c0*/  LOP3.LUT R21, R21, 0x3c, RZ, 0xc0, !PT ;  /* 0x0000003c15157812 */ /* 0x000fc800078ec0ff */
[----:B------:R-:W-:-:S05]  /*02d0*/  IADD3 R12, P0, PT, R10, R21, RZ ;  /* 0x000000150a0c7210 */ /* 0x000fca0007f1e0ff */
[----:B------:R-:W-:-:S06]  /*02e0*/  IMAD.X R13, RZ, RZ, R11, P0 ;  /* 0x000000ffff0d7224 */ /* 0x000fcc00000e060b */
[----:B------:R-:W2:Y:S01]  /*02f0*/  LD.E R13, desc[UR8][R12.64+0x320] ;  /* 0x000320080c0d7980 */ /* 0x000ea2000c101900 */
[----:B------:R-:W-:Y:S02]  /*0300*/  VIADD R6, R6, 0x57c ;  /* 0x0000057c06067836 */ /* 0x000fe40000000000 */
[----:B------:R-:W-:-:S03]  /*0310*/  VIADD R20, R20, 0xfffffffc ;  /* 0xfffffffc14147836 */ /* 0x000fc60000000000 */
[----:B------:R-:W-:Y:S02]  /*0320*/  LOP3.LUT R9, R6, 0xffc, RZ, 0xc0, !PT ;  /* 0x00000ffc06097812 */ /* 0x000fe400078ec0ff */
[----:B------:R-:W-:Y:S02]  /*0330*/  LOP3.LUT R15, R20, 0xffc, RZ, 0xc0, !PT ;  /* 0x00000ffc140f7812 */ /* 0x000fe400078ec0ff */
[C---:B------:R-:W-:Y:S02]  /*0340*/  IADD3 R8, P0, PT, R4.reuse, R9, RZ ;  /* 0x0000000904087210 */ /* 0x040fe40007f1e0ff */
[----:B------:R-:W-:-:S03]  /*0350*/  IADD3 R14, P1, PT, R4, R15, RZ ;  /* 0x0000000f040e7210 */ /* 0x000fc60007f3e0ff */
[--C-:B------:R-:W-:Y:S02]  /*0360*/  IMAD.X R9, RZ, RZ, R5.reuse, P0 ;  /* 0x000000ffff097224 */ /* 0x100fe400000e0605 */
[----:B------:R-:W-:Y:S01]  /*0370*/  IMAD.X R15, RZ, RZ, R5, P1 ;  /* 0x000000ffff0f7224 */ /* 0x000fe200008e0605 */
[----:B--2---:R-:W-:-:S05]  /*0380*/  LOP3.LUT R0, R0, R13, RZ, 0x3c, !PT ;  /* 0x0000000d00007212 */ /* 0x004fca00078e3cff */
[----:B------:R0:W-:Y:S04]  /*0390*/  STG.E desc[UR8][R8.64], R0 ;  /* 0x0000000008007986 */ /* 0x0001e8000c101908 */
[----:B------:R-:W2:Y:S01]  /*03a0*/  LDG.E R14, desc[UR8][R14.64] ;  /* 0x000000080e0e7981 */ /* 0x000ea2000c1e1900 */
[----:B------:R-:W-:Y:S02]  /*03b0*/  ISETP.NE.AND P0, PT, R7, RZ, PT ;  /* 0x000000ff0700720c */ /* 0x000fe40003f05270 */
[----:B--2---:R-:W-:-:S04]  /*03c0*/  SHF.R.U32.HI R13, RZ, 0x10, R14 ;  /* 0x00000010ff0d7819 */ /* 0x004fc8000001160e */
[----:B------:R-:W-:-:S04]  /*03d0*/  LOP3.LUT R13, R13, R14, RZ, 0x3c, !PT ;  /* 0x0000000e0d0d7212 */ /* 0x000fc800078e3cff */
[----:B------:R-:W-:-:S04]  /*03e0*/  SHF.R.U32.HI R6, RZ, 0x8, R13 ;  /* 0x00000008ff067819 */ /* 0x000fc8000001160d */
[----:B------:R-:W-:-:S05]  /*03f0*/  LOP3.LUT R6, R6, R13, RZ, 0x3c, !PT ;  /* 0x0000000d06067212 */ /* 0x000fca00078e3cff */
[----:B------:R-:W-:-:S05]  /*0400*/  IMAD.SHL.U32 R6, R6, 0x4, RZ ;  /* 0x0000000406067824 */ /* 0x000fca00078e00ff */
[----:B------:R-:W-:-:S04]  /*0410*/  LOP3.LUT R17, R6, 0x3c, RZ, 0xc0, !PT ;  /* 0x0000003c06117812 */ /* 0x000fc800078ec0ff */
[----:B------:R-:W-:-:S05]  /*0420*/  IADD3 R16, P1, PT, R10, R17, RZ ;  /* 0x000000110a107210 */ /* 0x000fca0007f3e0ff */
[----:B------:R-:W-:-:S05]  /*0430*/  IMAD.X R17, RZ, RZ, R11, P1 ;  /* 0x000000ffff117224 */ /* 0x000fca00008e060b */
[----:B0-----:R0:W2:Y:S01]  /*0440*/  LD.E R9, desc[UR8][R16.64+0x3520] ;  /* 0x0035200810097980 */ /* 0x0010a2000c101900 */
[----:B------:R-:W-:Y:S06]  /*0450*/  BAR.SYNC.DEFER_BLOCKING 0x0 ;  /* 0x0000000000007b1d */ /* 0x000fec0000010000 */
[----:B------:R-:W3:Y:S01]  /*0460*/  @!P0 LDG.E R6, desc[UR8][R4.64+0x1000] ;  /* 0x0010000804068981 */ /* 0x000ee2000c1e1900 */
[----:B------:R-:W-:-:S06]  /*0470*/  UIMAD UR4, UR4, UR6, URZ ;  /* 0x00000006040472a4 */ /* 0x000fcc000f8e02ff */
[----:B---3--:R-:W-:-:S05]  /*0480*/  @!P0 VIADD R6, R6, UR4 ;  /* 0x0000000406068c36 */ /* 0x008fca0008000000 */
[----:B------:R-:W-:-:S05]  /*0490*/  @!P0 LOP3.LUT R19, R6, 0x3ff, RZ, 0xc0, !PT ;  /* 0x000003ff06138812 */ /* 0x000fca00078ec0ff */
[----:B------:R1:W-:Y:S01]  /*04a0*/  @!P0 STG.E desc[UR8][R4.64+0x1000], R19 ;  /* 0x0010001304008986 */ /* 0x0003e2000c101908 */
[----:B------:R-:W-:Y:S06]  /*04b0*/  BAR.SYNC.DEFER_BLOCKING 0x0 ;  /* 0x0000000000007b1d */ /* 0x000fec0000010000 */
[----:B------:R-:W3:Y:S04]  /*04c0*/  LDG.E.64 R14, desc[UR8][R4.64+0x1008] ;  /* 0x00100808040e7981 */ /* 0x000ee8000c1e1b00 */
[----:B------:R-:W3:Y:S02]  /*04d0*/  LDG.E.64 R12, desc[UR8][R4.64+0x1000] ;  /* 0x00100008040c7981 */ /* 0x000ee4000c1e1b00 */
[----:B---3--:R-:W-:-:S02]  /*04e0*/  IMAD.WIDE R10, R13, 0x4, R14 ;  /* 0x000000040d0a7825 */ /* 0x008fc400078e020e */
[----:B------:R-:W3:Y:S04]  /*04f0*/  LD.E R14, desc[UR8][R14.64+0x9f60] ;  /* 0x009f60080e0e7980 */ /* 0x000ee8000c101900 */
[----:B------:R-:W4:Y:S01]  /*0500*/  LD.E R6, desc[UR8][R10.64] ;  /* 0x000000080a067980 */ /* 0x000f22000c101900 */
[----:B0-----:R-:W-:-:S03]  /*0510*/  IMAD.IADD R17, R7, 0x1, R12 ;  /* 0x0000000107117824 */ /* 0x001fc600078e020c */
[----:B------:R-:W5:Y:S01]  /*0520*/  LD.E R25, desc[UR8][R10.64+0x9c40] ;  /* 0x009c40080a197980 */ /* 0x000f62000c101900 */
[----:B------:R-:W-:-:S03]  /*0530*/  IMAD.SHL.U32 R8, R17, 0x4, RZ ;  /* 0x0000000411087824 */ /* 0x000fc600078e00ff */
[----:B------:R-:W2:Y:S02]  /*0540*/  LD.E R23, desc[UR8][R10.64+0x9920] ;  /* 0x009920080a177980 */ /* 0x000ea4000c101900 */
[----:B------:R-:W-:-:S04]  /*0550*/  LOP3.LUT R21, R8, 0xffc, RZ, 0xc0, !PT ;  /* 0x00000ffc08157812 */ /* 0x000fc800078ec0ff */
[----:B------:R-:W-:Y:S01]  /*0560*/  IADD3 R16, P2, PT, R4, R21, RZ ;  /* 0x0000001504107210 */ /* 0x000fe20007f5e0ff */
[----:B----4-:R-:W-:Y:S02]  /*0570*/  IMAD.IADD R17, R6, 0x1, R17 ;  /* 0x0000000106117824 */ /* 0x010fe400078e0211 */
[----:B------:R-:W-:Y:S02]  /*0580*/  VIADD R6, R8, 0x4 ;  /* 0x0000000408067836 */ /* 0x000fe40000000000 */
[----:B------:R-:W-:-:S03]  /*0590*/  IMAD.SHL.U32 R22, R17, 0x4, RZ ;  /* 0x0000000411167824 */ /* 0x000fc600078e00ff */
[----:B-1----:R-:W-:Y:S02]  /*05a0*/  LOP3.LUT R19, R6, 0xffc, RZ, 0xc0, !PT ;  /* 0x00000ffc06137812 */ /* 0x002fe400078ec0ff */
[----:B------:R-:W-:Y:S02]  /*05b0*/  LOP3.LUT R21, R22, 0xffc, RZ, 0xc0, !PT ;  /* 0x00000ffc16157812 */ /* 0x000fe400078ec0ff */
[C---:B------:R-:W-:Y:S01]  /*05c0*/  IADD3 R18, P1, PT, R4.reuse, R19, RZ ;  /* 0x0000001304127210 */ /* 0x040fe20007f3e0ff */
[----:B------:R-:W-:Y:S01]  /*05d0*/  IMAD.X R17, RZ, RZ, R5, P2 ;  /* 0x000000ffff117224 */ /* 0x000fe200010e0605 */
[----:B------:R-:W-:-:S03]  /*05e0*/  IADD3 R20, P2, PT, R4, R21, RZ ;  /* 0x0000001504147210 */ /* 0x000fc60007f5e0ff */
[--C-:B------:R-:W-:Y:S01]  /*05f0*/  IMAD.X R19, RZ, RZ, R5.reuse, P1 ;  /* 0x000000ffff137224 */ /* 0x100fe200008e0605 */
[----:B------:R-:W3:Y:S01]  /*0600*/  LDG.E R16, desc[UR8][R16.64] ;  /* 0x0000000810107981 */ /* 0x000ee2000c1e1900 */
[----:B------:R-:W-:-:S04]  /*0610*/  IMAD.X R21, RZ, RZ, R5, P2 ;  /* 0x000000ffff157224 */ /* 0x000fc800010e0605 */
[----:B------:R-:W3:Y:S04]  /*0620*/  LDG.E R19, desc[UR8][R18.64] ;  /* 0x0000000812137981 */ /* 0x000ee8000c1e1900 */
[----:B------:R-:W5:Y:S01]  /*0630*/  LDG.E R20, desc[UR8][R20.64] ;  /* 0x0000000814147981 */ /* 0x000f62000c1e1900 */
[----:B------:R-:W-:Y:S01]  /*0640*/  IMAD.WIDE R12, R13, 0x3c, R10 ;  /* 0x0000003c0d0c7825 */ /* 0x000fe200078e020a */
[----:B---3--:R-:W-:Y:S02]  /*0650*/  LOP3.LUT R6, R19, R14, R16, 0x78, !PT ;  /* 0x0000000e13067212 */ /* 0x008fe400078e7810 */
[----:B-----5:R-:W-:Y:S02]  /*0660*/  SHF.R.U32.HI R25, RZ, R25, R20 ;  /* 0x00000019ff197219 */ /* 0x020fe40000011614 */
[----:B--2---:R-:W-:-:S04]  /*0670*/  SHF.L.U32 R23, R6, R23, RZ ;  /* 0x0000001706177219 */ /* 0x004fc800000006ff */
        /* <DEDUP_REMOVED lines=16> */
[----:B------:R-:W2:Y:S02]  /*0780*/  LDG.E R18, desc[UR8][R18.64] ;  /* 0x0000000812127981 */ /* 0x000ea4000c1e1900 */
[----:B--2---:R-:W-:-:S04]  /*0790*/  SHF.R.U32.HI R11, RZ, 0x10, R18 ;  /* 0x00000010ff0b7819 */ /* 0x004fc80000011612 */
[----:B------:R-:W-:-:S04]  /*07a0*/  LOP3.LUT R11, R11, R18, RZ, 0x3c, !PT ;  /* 0x000000120b0b7212 */ /* 0x000fc800078e3cff */
[----:B------:R-:W-:-:S04]  /*07b0*/  SHF.R.U32.HI R8, RZ, 0x8, R11 ;  /* 0x00000008ff087819 */ /* 0x000fc8000001160b */
[----:B------:R-:W-:-:S05]  /*07c0*/  LOP3.LUT R8, R8, R11, RZ, 0x3c, !PT ;  /* 0x0000000b08087212 */ /* 0x000fca00078e3cff */
[----:B------:R-:W-:-:S05]  /*07d0*/  IMAD.SHL.U32 R8, R8, 0x4, RZ ;  /* 0x0000000408087824 */ /* 0x000fca00078e00ff */
[----:B------:R-:W-:-:S04]  /*07e0*/  LOP3.LUT R11, R8, 0x3c, RZ, 0xc0, !PT ;  /* 0x0000003c080b7812 */ /* 0x000fc800078ec0ff */
[----:B------:R-:W-:-:S05]  /*07f0*/  IADD3 R10, P1, PT, R12, R11, RZ ;  /* 0x0000000b0c0a7210 */ /* 0x000fca0007f3e0ff */
[----:B------:R-:W-:-:S06]  /*0800*/  IMAD.X R11, RZ, RZ, R13, P1 ;  /* 0x000000ffff0b7224 */ /* 0x000fcc00008e060d */
[----:B------:R1:W2:Y:S01]  /*0810*/  LD.E R11, desc[UR8][R10.64+0x3520] ;  /* 0x003520080a0b7980 */ /* 0x0002a2000c101900 */
[----:B------:R-:W-:Y:S06]  /*0820*/  BAR.SYNC.DEFER_BLOCKING 0x0 ;  /* 0x0000000000007b1d */ /* 0x000fec0000010000 */
[----:B------:R-:W3:Y:S02]  /*0830*/  @!P0 LDG.E R8, desc[UR8][R4.64+0x1000] ;  /* 0x0010000804088981 */ /* 0x000ee4000c1e1900 */
[----:B---3--:R-:W-:-:S05]  /*0840*/  @!P0 VIADD R8, R8, UR4 ;  /* 0x0000000408088c36 */ /* 0x008fca0008000000 */
[----:B------:R-:W-:-:S05]  /*0850*/  @!P0 LOP3.LUT R19, R8, 0x3ff, RZ, 0xc0, !PT ;  /* 0x000003ff08138812 */ /* 0x000fca00078ec0ff */
[----:B------:R3:W-:Y:S01]  /*0860*/  @!P0 STG.E desc[UR8][R4.64+0x1000], R19 ;  /* 0x0010001304008986 */ /* 0x0007e2000c101908 */
[----:B------:R-:W-:Y:S06]  /*0870*/  BAR.SYNC.DEFER_BLOCKING 0x0 ;  /* 0x0000000000007b1d */ /* 0x000fec0000010000 */
[----:B0-----:R-:W4:Y:S04]  /*0880*/  LDG.E.64 R16, desc[UR8][R4.64+0x1008] ;  /* 0x0010080804107981 */ /* 0x001f28000c1e1b00 */
[----:B------:R-:W4:Y:S02]  /*0890*/  LDG.E.64 R14, desc[UR8][R4.64+0x1000] ;  /* 0x00100008040e7981 */ /* 0x000f24000c1e1b00 */
[----:B----4-:R-:W-:-:S02]  /*08a0*/  IMAD.WIDE R12, R15, 0x4, R16 ;  /* 0x000000040f0c7825 */ /* 0x010fc400078e0210 */
[----:B------:R-:W4:Y:S04]  /*08b0*/  LD.E R16, desc[UR8][R16.64+0x9f60] ;  /* 0x009f600810107980 */ /* 0x000f28000c101900 */
[----:B------:R-:W5:Y:S01]  /*08c0*/  LD.E R8, desc[UR8][R12.64] ;  /* 0x000000080c087980 */ /* 0x000f62000c101900 */
[----:B------:R-:W-:-:S03]  /*08d0*/  IMAD.IADD R7, R7, 0x1, R14 ;  /* 0x0000000107077824 */ /* 0x000fc600078e020e */
[----:B------:R-:W2:Y:S01]  /*08e0*/  LD.E R25, desc[UR8][R12.64+0x9c40] ;  /* 0x009c40080c197980 */ /* 0x000ea2000c101900 */
[----:B-1----:R-:W-:-:S03]  /*08f0*/  IMAD.SHL.U32 R10, R7, 0x4, RZ ;  /* 0x00000004070a7824 */ /* 0x002fc600078e00ff */
[----:B------:R-:W2:Y:S02]  /*0900*/  LD.E R14, desc[UR8][R12.64+0x9920] ;  /* 0x009920080c0e7980 */ /* 0x000ea4000c101900 */
[----:B------:R-:W-:-:S04]  /*0910*/  LOP3.LUT R21, R10, 0xffc, RZ, 0xc0, !PT ;  /* 0x00000ffc0a157812 */ /* 0x000fc800078ec0ff */
[----:B------:R-:W-:-:S05]  /*0920*/  IADD3 R18, P2, PT, R4, R21, RZ ;  /* 0x0000001504127210 */ /* 0x000fca0007f5e0ff */
[----:B---3--:R-:W-:-:S05]  /*0930*/  IMAD.X R19, RZ, RZ, R5, P2 ;  /* 0x000000ffff137224 */ /* 0x008fca00010e0605 */
[----:B------:R-:W4:Y:S01]  /*0940*/  LDG.E R18, desc[UR8][R18.64] ;  /* 0x0000000812127981 */ /* 0x000f22000c1e1900 */
[----:B-----5:R-:W-:Y:S02]  /*0950*/  IMAD.IADD R8, R8, 0x1, R7 ;  /* 0x0000000108087824 */ /* 0x020fe400078e0207 */
[----:B------:R-:W-:Y:S02]  /*0960*/  VIADD R7, R10, 0x4 ;  /* 0x000000040a077836 */ /* 0x000fe40000000000 */
[----:B------:R-:W-:-:S03]  /*0970*/  IMAD.SHL.U32 R8, R8, 0x4, RZ ;  /* 0x0000000408087824 */ /* 0x000fc600078e00ff */
[----:B------:R-:W-:Y:S02]  /*0980*/  LOP3.LUT R7, R7, 0xffc, RZ, 0xc0, !PT ;  /* 0x00000ffc07077812 */ /* 0x000fe400078ec0ff */
[----:B------:R-:W-:Y:S02]  /*0990*/  LOP3.LUT R23, R8, 0xffc, RZ, 0xc0, !PT ;  /* 0x00000ffc08177812 */ /* 0x000fe400078ec0ff */
[C---:B------:R-:W-:Y:S02]  /*09a0*/  IADD3 R20, P1, PT, R4.reuse, R7, RZ ;  /* 0x0000000704147210 */ /* 0x040fe40007f3e0ff */
[----:B------:R-:W-:-:S03]  /*09b0*/  IADD3 R22, P2, PT, R4, R23, RZ ;  /* 0x0000001704167210 */ /* 0x000fc60007f5e0ff */
[--C-:B------:R-:W-:Y:S02]  /*09c0*/  IMAD.X R21, RZ, RZ, R5.reuse, P1 ;  /* 0x000000ffff157224 */ /* 0x100fe400008e0605 */
[----:B------:R-:W-:-:S04]  /*09d0*/  IMAD.X R23, RZ, RZ, R5, P2 ;  /* 0x000000ffff177224 */ /* 0x000fc800010e0605 */
[----:B------:R-:W4:Y:S04]  /*09e0*/  LDG.E R21, desc[UR8][R20.64] ;  /* 0x0000000814157981 */ /* 0x000f28000c1e1900 */
[----:B------:R-:W2:Y:S01]  /*09f0*/  LDG.E R22, desc[UR8][R22.64] ;  /* 0x0000000816167981 */ /* 0x000ea2000c1e1900 */
[----:B----4-:R-:W-:Y:S02]  /*0a00*/  LOP3.LUT R7, R21, R16, R18, 0x78, !PT ;  /* 0x0000001015077212 */ /* 0x010fe400078e7812 */
[----:B--2---:R-:W-:Y:S02]  /*0a10*/  SHF.R.U32.HI R25, RZ, R25, R22 ;  /* 0x00000019ff197219 */ /* 0x004fe40000011616 */
[----:B------:R-:W-:-:S04]  /*0a20*/  SHF.L.U32 R14, R7, R14, RZ ;  /* 0x0000000e070e7219 */ /* 0x000fc800000006ff */
[----:B------:R-:W-:Y:S01]  /*0a30*/  LOP3.LUT R25, R7, R25, R14, 0x96, !PT ;  /* 0x0000001907197212 */ /* 0x000fe200078e960e */
[----:B------:R-:W-:-:S04]  /*0a40*/  IMAD.WIDE R14, R15, 0x3c, R12 ;  /* 0x0000003c0f0e7825 */ /* 0x000fc800078e020c */
[----:B------:R-:W-:-:S05]  /*0a50*/  IMAD.SHL.U32 R7, R25, 0x4, RZ ;  /* 0x0000000419077824 */ /* 0x000fca00078e00ff */
[----:B------:R-:W-:-:S04]  /*0a60*/  LOP3.LUT R7, R7, 0x3c, RZ, 0xc0, !PT ;  /* 0x0000003c07077812 */ /* 0x000fc800078ec0ff */
[----:B------:R-:W-:-:S05]  /*0a70*/  IADD3 R16, P1, PT, R14, R7, RZ ;  /* 0x000000070e107210 */ /* 0x000fca0007f3e0ff */
[----:B------:R-:W-:-:S05]  /*0a80*/  IMAD.X R17, RZ, RZ, R15, P1 ;  /* 0x000000ffff117224 */ /* 0x000fca00008e060f */
        /* <DEDUP_REMOVED lines=20> */
[----:B------:R-:W0:Y:S01]  /*0bd0*/  LD.E R14, desc[UR8][R14.64+0x3520] ;  /* 0x003520080e0e7980 */ /* 0x000e22000c101900 */
[----:B------:R-:W-:Y:S06]  /*0be0*/  BAR.SYNC.DEFER_BLOCKING 0x0 ;  /* 0x0000000000007b1d */ /* 0x000fec0000010000 */
[----:B------:R-:W2:Y:S01]  /*0bf0*/  @!P0 LDG.E R7, desc[UR8][R4.64+0x1000] ;  /* 0x0010000804078981 */ /* 0x000ea2000c1e1900 */
[----:B------:R-:W-:Y:S02]  /*0c00*/  LOP3.LUT R9, R9, R0, RZ, 0x3c, !PT ;  /* 0x0000000009097212 */ /* 0x000fe400078e3cff */
[----:B------:R-:W-:-:S02]  /*0c10*/  LOP3.LUT R11, R11, R6, RZ, 0x3c, !PT ;  /* 0x000000060b0b7212 */ /* 0x000fc400078e3cff */
[----:B------:R-:W1:Y:S08]  /*0c20*/  I2F.F64.U32 R20, R9 ;  /* 0x0000000900147312 */ /* 0x000e700000201800 */
[----:B------:R-:W3:Y:S01]  /*0c30*/  I2F.F64.U32 R18, R11 ;  /* 0x0000000b00127312 */ /* 0x000ee20000201800 */
[----:B------:R-:W-:Y:S02]  /*0c40*/  IMAD.MOV.U32 R6, RZ, RZ, 0x0 ;  /* 0x00000000ff067424 */ /* 0x000fe400078e00ff */
[----:B------:R-:W-:Y:S01]  /*0c50*/  IMAD R2, R3, 0x100, R2 ;  /* 0x0000010003027824 */ /* 0x000fe200078e0202 */
[----:B0-----:R-:W-:-:S04]  /*0c60*/  LOP3.LUT R25, R14, R25, RZ, 0x3c, !PT ;  /* 0x000000190e197212 */ /* 0x001fc800078e3cff */
[----:B------:R-:W0:Y:S01]  /*0c70*/  I2F.F64.U32 R16, R25 ;  /* 0x0000001900107312 */ /* 0x000e220000201800 */
[----:B--2---:R-:W-:Y:S01]  /*0c80*/  @!P0 VIADD R7, R7, UR4 ;  /* 0x0000000407078c36 */ /* 0x004fe20008000000 */
[----:B------:R-:W2:Y:S04]  /*0c90*/  LDCU UR4, c[0x0][0x398] ;  /* 0x00007300ff0477ac */ /* 0x000ea80008000800 */
[----:B------:R-:W-:-:S05]  /*0ca0*/  @!P0 LOP3.LUT R13, R7, 0x3ff, RZ, 0xc0, !PT ;  /* 0x000003ff070d8812 */ /* 0x000fca00078ec0ff */
[----:B------:R4:W-:Y:S01]  /*0cb0*/  @!P0 STG.E desc[UR8][R4.64+0x1000], R13 ;  /* 0x0010000d04008986 */ /* 0x0009e2000c101908 */
[----:B------:R-:W-:Y:S01]  /*0cc0*/  IMAD.MOV.U32 R7, RZ, RZ, 0x3df00000 ;  /* 0x3df00000ff077424 */ /* 0x000fe200078e00ff */
[----:B--2---:R-:W-:-:S05]  /*0cd0*/  UISETP.GE.AND UP0, UPT, UR4, 0x1, UPT ;  /* 0x000000010400788c */ /* 0x004fca000bf06270 */
[-C--:B-1----:R-:W-:Y:S02]  /*0ce0*/  DFMA R20, R20, R6.reuse, 2.3283064365386962891e-10 ;  /* 0x3df000001414742b */ /* 0x082fe40000000006 */
[-C--:B---3--:R-:W-:Y:S02]  /*0cf0*/  DFMA R18, R18, R6.reuse, 2.3283064365386962891e-10 ;  /* 0x3df000001212742b */ /* 0x088fe40000000006 */
[----:B0-----:R-:W-:Y:S01]  /*0d00*/  DFMA R16, R16, R6, 2.3283064365386962891e-10 ;  /* 0x3df000001010742b */ /* 0x001fe20000000006 */
[----:B------:R-:W-:Y:S01]  /*0d10*/  CS2R R14, SRZ ;  /* 0x00000000000e7805 */ /* 0x000fe2000001ff00 */
[----:B------:R-:W-:Y:S06]  /*0d20*/  BAR.SYNC.DEFER_BLOCKING 0x0 ;  /* 0x0000000000007b1d */ /* 0x000fec0000010000 */
[----:B----4-:R-:W-:Y:S05]  /*0d30*/  BRA.U !UP0, `(.L_x_0) ;  /* 0x0000000508cc7547 */ /* 0x010fea000b800000 */
[----:B------:R-:W0:Y:S01]  /*0d40*/  LDC.64 R8, c[0x0][0x3a0] ;  /* 0x0000e800ff087b82 */ /* 0x000e220000000a00 */
[----:B------:R-:W1:Y:S01]  /*0d50*/  I2F.F64 R12, UR4 ;  /* 0x00000004000c7d12 */ /* 0x000e620008201c00 */
[----:B------:R-:W-:Y:S01]  /*0d60*/  IMAD.MOV.U32 R3, RZ, RZ, RZ ;  /* 0x000000ffff037224 */ /* 0x000fe200078e00ff */
[----:B------:R-:W-:Y:S01]  /*0d70*/  CS2R R14, SRZ ;  /* 0x00000000000e7805 */ /* 0x000fe2000001ff00 */
[----:B------:R-:W2:Y:S01]  /*0d80*/  LDCU.64 UR12, c[0x0][0x3a0] ;  /* 0x00007400ff0c77ac */ /* 0x000ea20008000a00 */
[C---:B0-----:R-:W-:Y:S02]  /*0d90*/  DMUL R10, R8.reuse, 0.5 ;  /* 0x3fe00000080a7828 */ /* 0x041fe40000000000 */
[----:B-12---:R-:W-:-:S11]  /*0da0*/  DMUL R8, R8, -0.5 ;  /* 0xbfe0000008087828 */ /* 0x006fd60000000000 */
.L_x_9:
[----:B------:R-:W0:Y:S02]  /*0db0*/  LDC.64 R22, c[0x0][0x390] ;  /* 0x0000e400ff167b82 */ /* 0x000e240000000a00 */
[----:B0-----:R-:W-:-:S05]  /*0dc0*/  IMAD.WIDE.U32 R22, R3, 0x28, R22 ;  /* 0x0000002803167825 */ /* 0x001fca00078e0016 */
[----:B------:R-:W2:Y:S04]  /*0dd0*/  LDG.E.64.CONSTANT R6, desc[UR8][R22.64+0x8] ;  /* 0x0000080816067981 */ /* 0x000ea8000c1e9b00 */
[----:B------:R-:W3:Y:S04]  /*0de0*/  LDG.E.64.CONSTANT R4, desc[UR8][R22.64] ;  /* 0x0000000816047981 */ /* 0x000ee8000c1e9b00 */
[----:B------:R-:W4:Y:S01]  /*0df0*/  LDG.E.64.CONSTANT R24, desc[UR8][R22.64+0x10] ;  /* 0x0000100816187981 */ /* 0x000f22000c1e9b00 */
[----:B------:R-:W-:Y:S01]  /*0e00*/  BSSY.RECONVERGENT B0, `(.L_x_1) ;  /* 0x000002f000007945 */ /* 0x000fe20003800200 */
[----:B--2---:R-:W-:-:S02]  /*0e10*/  DFMA R6, R18, UR12, -R6 ;  /* 0x0000000c12067c2b */ /* 0x004fc40008000806 */
[----:B---3--:R-:W-:-:S06]  /*0e20*/  DFMA R4, R20, UR12, -R4 ;  /* 0x0000000c14047c2b */ /* 0x008fcc0008000804 */
[C---:B------:R-:W-:Y:S02]  /*0e30*/  DADD R26, R6.reuse, -UR12 ;  /* 0x8000000c061a7e29 */ /* 0x040fe40008000000 */
[----:B------:R-:W-:Y:S02]  /*0e40*/  DSETP.GT.AND P0, PT, R6, R10, PT ;  /* 0x0000000a0600722a */ /* 0x000fe40003f04000 */
[----:B----4-:R-:W-:-:S06]  /*0e50*/  DFMA R24, R16, UR12, -R24 ;  /* 0x0000000c10187c2b */ /* 0x010fcc0008000818 */
[----:B------:R-:W-:Y:S02]  /*0e60*/  FSEL R28, R26, R6, P0 ;  /* 0x000000061a1c7208 */ /* 0x000fe40000000000 */
[----:B------:R-:W-:Y:S01]  /*0e70*/  FSEL R29, R27, R7, P0 ;  /* 0x000000071b1d7208 */ /* 0x000fe20000000000 */
[----:B------:R-:W-:-:S05]  /*0e80*/  DADD R6, R4, -UR12 ;  /* 0x8000000c04067e29 */ /* 0x000fca0008000000 */
[C---:B------:R-:W-:Y:S02]  /*0e90*/  DADD R26, R28.reuse, UR12 ;  /* 0x0000000c1c1a7e29 */ /* 0x040fe40008000000 */
[----:B------:R-:W-:-:S08]  /*0ea0*/  DSETP.GTU.AND P0, PT, R28, R8, PT ;  /* 0x000000081c00722a */ /* 0x000fd00003f0c000 */
[----:B------:R-:W-:Y:S02]  /*0eb0*/  FSEL R30, R26, R28, !P0 ;  /* 0x0000001c1a1e7208 */ /* 0x000fe40004000000 */
[----:B------:R-:W-:Y:S01]  /*0ec0*/  FSEL R31, R27, R29, !P0 ;  /* 0x0000001d1b1f7208 */ /* 0x000fe20004000000 */
[----:B------:R-:W-:-:S05]  /*0ed0*/  DSETP.GT.AND P0, PT, R4, R10, PT ;  /* 0x0000000a0400722a */ /* 0x000fca0003f04000 */
[C---:B------:R-:W-:Y:S01]  /*0ee0*/  DADD R26, R30.reuse, UR12 ;  /* 0x0000000c1e1a7e29 */ /* 0x040fe20008000000 */
[----:B------:R-:W-:Y:S02]  /*0ef0*/  FSEL R28, R6, R4, P0 ;  /* 0x00000004061c7208 */ /* 0x000fe40000000000 */
[----:B------:R-:W-:Y:S01]  /*0f00*/  FSEL R29, R7, R5, P0 ;  /* 0x00000005071d7208 */ /* 0x000fe20000000000 */
[----:B------:R-:W-:Y:S02]  /*0f10*/  DSETP.GTU.AND P0, PT, R30, R8, PT ;  /* 0x000000081e00722a */ /* 0x000fe40003f0c000 */
[----:B------:R-:W-:-:S03]  /*0f20*/  DADD R4, R24, -UR12 ;  /* 0x8000000c18047e29 */ /* 0x000fc60008000000 */
[C---:B------:R-:W-:Y:S01]  /*0f30*/  DADD R6, R28.reuse, UR12 ;  /* 0x0000000c1c067e29 */ /* 0x040fe20008000000 */
[----:B------:R-:W-:Y:S02]  /*0f40*/  FSEL R26, R26, R30, !P0 ;  /* 0x0000001e1a1a7208 */ /* 0x000fe40004000000 */
[----:B------:R-:W-:Y:S01]  /*0f50*/  FSEL R27, R27, R31, !P0 ;  /* 0x0000001f1b1b7208 */ /* 0x000fe20004000000 */
[----:B------:R-:W-:-:S05]  /*0f60*/  DSETP.GTU.AND P0, PT, R28, R8, PT ;  /* 0x000000081c00722a */ /* 0x000fca0003f0c000 */
[----:B------:R-:W-:Y:S01]  /*0f70*/  DMUL R26, R26, R26 ;  /* 0x0000001a1a1a7228 */ /* 0x000fe20000000000 */
[----:B------:R-:W-:Y:S02]  /*0f80*/  FSEL R6, R6, R28, !P0 ;  /* 0x0000001c06067208 */ /* 0x000fe40004000000 */
[----:B------:R-:W-:Y:S01]  /*0f90*/  FSEL R7, R7, R29, !P0 ;  /* 0x0000001d07077208 */ /* 0x000fe20004000000 */
[----:B------:R-:W-:-:S05]  /*0fa0*/  DSETP.GT.AND P0, PT, R24, R10, PT ;  /* 0x0000000a1800722a */ /* 0x000fca0003f04000 */
[----:B------:R-:W-:Y:S01]  /*0fb0*/  DFMA R26, R6, R6, R26 ;  /* 0x00000006061a722b */ /* 0x000fe2000000001a */
[----:B------:R-:W-:Y:S01]  /*0fc0*/  FSEL R4, R4, R24, P0 ;  /* 0x0000001804047208 */ /* 0x000fe20000000000 */
[----:B------:R-:W-:Y:S01]  /*0fd0*/  IMAD.MOV.U32 R24, RZ, RZ, 0x0 ;  /* 0x00000000ff187424 */ /* 0x000fe200078e00ff */
[----:B------:R-:W-:Y:S01]  /*0fe0*/  FSEL R5, R5, R25, P0 ;  /* 0x0000001905057208 */ /* 0x000fe20000000000 */
[----:B------:R-:W-:-:S05]  /*0ff0*/  IMAD.MOV.U32 R25, RZ, RZ, 0x3fd80000 ;  /* 0x3fd80000ff197424 */ /* 0x000fca00078e00ff */
[----:B------:R-:W-:Y:S01]  /*1000*/  DFMA R26, R4, R4, R26 ;  /* 0x00000004041a722b */ /* 0x000fe2000000001a */
[----:B------:R-:W-:-:S05]  /*1010*/  IMAD.MOV.U32 R4, RZ, RZ, RZ ;  /* 0x000000ffff047224 */ /* 0x000fca00078e00ff */
[----:B------:R-:W0:Y:S04]  /*1020*/  MUFU.RSQ64H R5, R27 ;  /* 0x0000001b00057308 */ /* 0x000e280000001c00 */
[----:B------:R-:W-:-:S05]  /*1030*/  VIADD R0, R27, 0xfff00000 ;  /* 0xfff000001b007836 */ /* 0x000fca0000000000 */
[----:B------:R-:W-:Y:S01]  /*1040*/  ISETP.GE.U32.AND P0, PT, R0, 0x7fe00000, PT ;  /* 0x7fe000000000780c */ /* 0x000fe20003f06070 */
[----:B0-----:R-:W-:-:S08]  /*1050*/  DMUL R6, R4, R4 ;  /* 0x0000000404067228 */ /* 0x001fd00000000000 */
[----:B------:R-:W-:-:S08]  /*1060*/  DFMA R6, R26, -R6, 1 ;  /* 0x3ff000001a06742b */ /* 0x000fd00000000806 */
[----:B------:R-:W-:Y:S02]  /*1070*/  DFMA R24, R6, R24, 0.5 ;  /* 0x3fe000000618742b */ /* 0x000fe40000000018 */
[----:B------:R-:W-:-:S08]  /*1080*/  DMUL R6, R4, R6 ;  /* 0x0000000604067228 */ /* 0x000fd00000000000 */
[----:B------:R-:W-:Y:S01]  /*1090*/  DFMA R4, R24, R6, R4 ;  /* 0x000000061804722b */ /* 0x000fe20000000004 */
[----:B------:R-:W-:Y:S10]  /*10a0*/  @!P0 BRA `(.L_x_2) ;  /* 0x0000000000108947 */ /* 0x000ff40003800000 */
[----:B------:R-:W-:-:S07]  /*10b0*/  MOV R28, 0x10d0 ;  /* 0x000010d0001c7802 */ /* 0x000fce0000000f00 */
[----:B------:R-:W-:Y:S05]  /*10c0*/  CALL.REL.NOINC `($__internal_1_$__cuda_sm20_drsqrt_f64_slowpath_v2) ;  /* 0x0000000c00847944 */ /* 0x000fea0003c00000 */
[----:B------:R-:W-:Y:S02]  /*10d0*/  IMAD.MOV.U32 R4, RZ, RZ, R0 ;  /* 0x000000ffff047224 */ /* 0x000fe400078e0000 */
[----:B------:R-:W-:-:S07]  /*10e0*/  IMAD.MOV.U32 R5, RZ, RZ, R7 ;  /* 0x000000ffff057224 */ /* 0x000fce00078e0007 */
.L_x_2:
[----:B------:R-:W-:Y:S05]  /*10f0*/  BSYNC.RECONVERGENT B0 ;  /* 0x0000000000007941 */ /* 0x000fea0003800200 */
.L_x_1:
[----:B------:R-:W2:Y:S04]  /*1100*/  LDG.E.64.CONSTANT R24, desc[UR8][R22.64+0x20] ;  /* 0x0000200816187981 */ /* 0x000ea8000c1e9b00 */
[----:B------:R0:W5:Y:S01]  /*1110*/  LDG.E.64.CONSTANT R6, desc[UR8][R22.64+0x18] ;  /* 0x0000180816067981 */ /* 0x000162000c1e9b00 */
[----:B------:R-:W-:Y:S01]  /*1120*/  BSSY.RECONVERGENT B0, `(.L_x_3) ;  /* 0x0000007000007945 */ /* 0x000fe20003800200 */
[----:B------:R-:W-:Y:S01]  /*1130*/  MOV R0, 0x1190 ;  /* 0x0000119000007802 */ /* 0x000fe20000000f00 */
[----:B------:R-:W-:Y:S01]  /*1140*/  UMOV UR4, URZ ;  /* 0x000000ff00047c82 */ /* 0x000fe20008000000 */
[----:B------:R-:W-:Y:S01]  /*1150*/  UMOV UR5, 0x40280000 ;  /* 0x4028000000057882 */ /* 0x000fe20000000000 */
[----:B--2---:R-:W-:-:S08]  /*1160*/  DMUL R4, R24, R4 ;  /* 0x0000000418047228 */ /* 0x004fd00000000000 */
[----:B0-----:R-:W-:-:S11]  /*1170*/  DADD R42, -RZ, |R4| ;  /* 0x00000000ff2a7229 */ /* 0x001fd60000000504 */
[----:B-----5:R-:W-:Y:S05]  /*1180*/  CALL.REL.NOINC `($_Z17PerformInsertionsP17curandStateMtgp32PdPK13StructureAtomid$__internal_accurate_pow) ;  /* 0x0000000c00e87944 */ /* 0x020fea0003c00000 */
[----:B------:R-:W-:Y:S05]  /*1190*/  BSYNC.RECONVERGENT B0 ;  /* 0x0000000000007941 */ /* 0x000fea0003800200 */
.L_x_3:
[C---:B------:R-:W-:Y:S01]  /*11a0*/  DADD R22, R4.reuse, 12 ;  /* 0x4028000004167429 */ /* 0x040fe20000000000 */
[----:B------:R-:W-:Y:S01]  /*11b0*/  BSSY.RECONVERGENT B0, `(.L_x_4) ;  /* 0x000000e000007945 */ /* 0x000fe20003800200 */
[----:B------:R-:W-:Y:S02]  /*11c0*/  DSETP.NEU.AND P0, PT, R4, RZ, PT ;  /* 0x000000ff0400722a */ /* 0x000fe40003f0d000 */
[----:B------:R-:W-:-:S06]  /*11d0*/  DADD R42, -RZ, |R4| ;  /* 0x00000000ff2a7229 */ /* 0x000fcc0000000504 */
[----:B------:R-:W-:Y:S02]  /*11e0*/  LOP3.LUT R22, R23, 0x7ff00000, RZ, 0xc0, !PT ;  /* 0x7ff0000017167812 */ /* 0x000fe400078ec0ff */
[----:B------:R-:W-:Y:S02]  /*11f0*/  FSEL R23, R30, RZ, P0 ;  /* 0x000000ff1e177208 */ /* 0x000fe40000000000 */
[----:B------:R-:W-:Y:S02]  /*1200*/  ISETP.NE.AND P1, PT, R22, 0x7ff00000, PT ;  /* 0x7ff000001600780c */ /* 0x000fe40003f25270 */
[----:B------:R-:W-:-:S11]  /*1210*/  FSEL R22, R26, RZ, P0 ;  /* 0x000000ff1a167208 */ /* 0x000fd60000000000 */
[----:B------:R-:W-:Y:S05]  /*1220*/  @P1 BRA `(.L_x_5) ;  /* 0x0000000000181947 */ /* 0x000fea0003800000 */
[----:B------:R-:W-:-:S14]  /*1230*/  DSETP.NAN.AND P1, PT, R4, R4, PT ;  /* 0x000000040400722a */ /* 0x000fdc0003f28000 */
[----:B------:R-:W-:Y:S01]  /*1240*/  @P1 DADD R22, R4, 12 ;  /* 0x4028000004161429 */ /* 0x000fe20000000000 */
[----:B------:R-:W-:Y:S10]  /*1250*/  @P1 BRA `(.L_x_5) ;  /* 0x00000000000c1947 */ /* 0x000ff40003800000 */
[----:B------:R-:W-:-:S14]  /*1260*/  DSETP.NEU.AND P1, PT, |R4|, +INF , PT ;  /* 0x7ff000000400742a */ /* 0x000fdc0003f2d200 */
[----:B------:R-:W-:Y:S02]  /*1270*/  @!P1 IMAD.MOV.U32 R22, RZ, RZ, 0x0 ;  /* 0x00000000ff169424 */ /* 0x000fe400078e00ff */
[----:B------:R-:W-:-:S07]  /*1280*/  @!P1 IMAD.MOV.U32 R23, RZ, RZ, 0x7ff00000 ;  /* 0x7ff00000ff179424 */ /* 0x000fce00078e00ff */
.L_x_5:
[----:B------:R-:W-:Y:S05]  /*1290*/  BSYNC.RECONVERGENT B0 ;  /* 0x0000000000007941 */ /* 0x000fea0003800200 */
.L_x_4:
[----:B------:R-:W-:Y:S01]  /*12a0*/  BSSY.RECONVERGENT B0, `(.L_x_6) ;  /* 0x0000004000007945 */ /* 0x000fe20003800200 */
[----:B------:R-:W-:Y:S01]  /*12b0*/  MOV R0, 0x12e0 ;  /* 0x000012e000007802 */ /* 0x000fe20000000f00 */
[----:B------:R-:W-:-:S06]  /*12c0*/  UMOV UR5, 0x40180000 ;  /* 0x4018000000057882 */ /* 0x000fcc0000000000 */
[----:B------:R-:W-:Y:S05]  /*12d0*/  CALL.REL.NOINC `($_Z17PerformInsertionsP17curandStateMtgp32PdPK13StructureAtomid$__internal_accurate_pow) ;  /* 0x0000000c00947944 */ /* 0x000fea0003c00000 */
[----:B------:R-:W-:Y:S05]  /*12e0*/  BSYNC.RECONVERGENT B0 ;  /* 0x0000000000007941 */ /* 0x000fea0003800200 */
.L_x_6:
[----:B------:R-:W-:Y:S01]  /*12f0*/  DADD R24, R4, 6 ;  /* 0x4018000004187429 */ /* 0x000fe20000000000 */
[----:B------:R-:W-:Y:S09]  /*1300*/  BSSY.RECONVERGENT B0, `(.L_x_7) ;  /* 0x000000c000007945 */ /* 0x000ff20003800200 */
[----:B------:R-:W-:-:S02]  /*1310*/  LOP3.LUT R24, R25, 0x7ff00000, RZ, 0xc0, !PT ;  /* 0x7ff0000019187812 */ /* 0x000fc400078ec0ff */
        /* <DEDUP_REMOVED lines=10> */
.L_x_8:
[----:B------:R-:W-:Y:S05]  /*13c0*/  BSYNC.RECONVERGENT B0 ;  /* 0x0000000000007941 */ /* 0x000fea0003800200 */
.L_x_7:
[----:B------:R-:W-:Y:S01]  /*13d0*/  VIADD R3, R3, 0x1 ;  /* 0x0000000103037836 */ /* 0x000fe20000000000 */
[----:B------:R-:W-:Y:S02]  /*13e0*/  DADD R22, -R24, R22 ;  /* 0x0000000018167229 */ /* 0x000fe40000000116 */
[----:B------:R-:W-:Y:S01]  /*13f0*/  DSETP.NEU.AND P0, PT, R4, 1, PT ;  /* 0x3ff000000400742a */ /* 0x000fe20003f0d000 */
[----:B------:R-:W0:Y:S01]  /*1400*/  I2F.F64.U32 R26, R3 ;  /* 0x00000003001a7312 */ /* 0x000e220000201800 */
[----:B------:R-:W-:-:S06]  /*1410*/  DMUL R6, R6, 4 ;  /* 0x4010000006067828 */ /* 0x000fcc0000000000 */
[----:B------:R-:W-:Y:S02]  /*1420*/  FSEL R4, R22, RZ, P0 ;  /* 0x000000ff16047208 */ /* 0x000fe40000000000 */
[----:B------:R-:W-:Y:S01]  /*1430*/  FSEL R5, R23, RZ, P0 ;  /* 0x000000ff17057208 */ /* 0x000fe20000000000 */
[----:B0-----:R-:W-:-:S05]  /*1440*/  DSETP.GT.AND P0, PT, R12, R26, PT ;  /* 0x0000001a0c00722a */ /* 0x001fca0003f04000 */
[----:B------:R-:W-:-:S09]  /*1450*/  DFMA R14, R6, R4, R14 ;  /* 0x00000004060e722b */ /* 0x000fd2000000000e */
[----:B------:R-:W-:Y:S05]  /*1460*/  @P0 BRA `(.L_x_9) ;  /* 0xfffffff800500947 */ /* 0x000fea000383ffff */
.L_x_0:
[----:B------:R-:W0:Y:S01]  /*1470*/  MUFU.RCP64H R5, -2477.5703125 ;  /* 0xc0a35b2400057908 */ /* 0x000e220000001800 */
[----:B------:R-:W-:Y:S01]  /*1480*/  IMAD.MOV.U32 R8, RZ, RZ, -0x22d0e560 ;  /* 0xdd2f1aa0ff087424 */ /* 0x000fe200078e00ff */
[----:B------:R-:W-:Y:S01]  /*1490*/  FSETP.GEU.AND P1, PT, |R15|, 6.5827683646048100446e-37, PT ;  /* 0x036000000f00780b */ /* 0x000fe20003f2e200 */
[----:B------:R-:W-:Y:S01]  /*14a0*/  IMAD.MOV.U32 R9, RZ, RZ, 0x40a35b24 ;  /* 0x40a35b24ff097424 */ /* 0x000fe200078e00ff */
[----:B------:R-:W-:Y:S01]  /*14b0*/  BSSY.RECONVERGENT B0, `(.L_x_10) ;  /* 0x0000013000007945 */ /* 0x000fe20003800200 */
[----:B------:R-:W-:-:S06]  /*14c0*/  IMAD.MOV.U32 R4, RZ, RZ, 0x1 ;  /* 0x00000001ff047424 */ /* 0x000fcc00078e00ff */
[----:B0-----:R-:W-:-:S08]  /*14d0*/  DFMA R6, R4, R8, 1 ;  /* 0x3ff000000406742b */ /* 0x001fd00000000008 */
[----:B------:R-:W-:-:S08]  /*14e0*/  DFMA R6, R6, R6, R6 ;  /* 0x000000060606722b */ /* 0x000fd00000000006 */
[----:B------:R-:W-:-:S08]  /*14f0*/  DFMA R6, R4, R6, R4 ;  /* 0x000000060406722b */ /* 0x000fd00000000004 */
[----:B------:R-:W-:-:S08]  /*1500*/  DFMA R4, R6, R8, 1 ;  /* 0x3ff000000604742b */ /* 0x000fd00000000008 */
[----:B------:R-:W-:-:S08]  /*1510*/  DFMA R4, R6, R4, R6 ;  /* 0x000000040604722b */ /* 0x000fd00000000006 */
[----:B------:R-:W-:-:S08]  /*1520*/  DMUL R6, R4, R14 ;  /* 0x0000000e04067228 */ /* 0x000fd00000000000 */
[----:B------:R-:W-:-:S08]  /*1530*/  DFMA R8, R6, R8, R14 ;  /* 0x000000080608722b */ /* 0x000fd0000000000e */
[----:B------:R-:W-:-:S10]  /*1540*/  DFMA R4, R4, R8, R6 ;  /* 0x000000080404722b */ /* 0x000fd40000000006 */
[----:B------:R-:W-:-:S05]  /*1550*/  FFMA R0, RZ, -5.1048755645751953125, R5 ;  /* 0xc0a35b24ff007823 */ /* 0x000fca0000000005 */
[----:B------:R-:W-:-:S13]  /*1560*/  FSETP.GT.AND P0, PT, |R0|, 1.469367938527859385e-39, PT ;  /* 0x001000000000780b */ /* 0x000fda0003f04200 */
[----:B------:R-:W-:Y:S05]  /*1570*/  @P0 BRA P1, `(.L_x_11) ;  /* 0x0000000000180947 */ /* 0x000fea0000800000 */
[----:B------:R-:W-:Y:S01]  /*1580*/  IMAD.MOV.U32 R6, RZ, RZ, R14 ;  /* 0x000000ffff067224 */ /* 0x000fe200078e000e */
[----:B------:R-:W-:Y:S01]  /*1590*/  MOV R0, 0x15c0 ;  /* 0x000015c000007802 */ /* 0x000fe20000000f00 */
[----:B------:R-:W-:-:S07]  /*15a0*/  IMAD.MOV.U32 R7, RZ, RZ, R15 ;  /* 0x000000ffff077224 */ /* 0x000fce00078e000f */
[----:B------:R-:W-:Y:S05]  /*15b0*/  CALL.REL.NOINC `($__internal_0_$__cuda_sm20_div_rn_f64_full) ;  /* 0x00000004000c7944 */ /* 0x000fea0003c00000 */
[----:B------:R-:W-:Y:S02]  /*15c0*/  IMAD.MOV.U32 R4, RZ, RZ, R10 ;  /* 0x000000ffff047224 */ /* 0x000fe400078e000a */
[----:B------:R-:W-:-:S07]  /*15d0*/  IMAD.MOV.U32 R5, RZ, RZ, R11 ;  /* 0x000000ffff057224 */ /* 0x000fce00078e000b */
.L_x_11:
[----:B------:R-:W-:Y:S05]  /*15e0*/  BSYNC.RECONVERGENT B0 ;  /* 0x0000000000007941 */ /* 0x000fea0003800200 */
.L_x_10:
[----:B------:R-:W-:Y:S01]  /*15f0*/  IMAD.MOV.U32 R6, RZ, RZ, 0x652b82fe ;  /* 0x652b82feff067424 */ /* 0x000fe200078e00ff */
[----:B------:R-:W-:Y:S01]  /*1600*/  UMOV UR4, 0xfefa39ef ;  /* 0xfefa39ef00047882 */ /* 0x000fe20000000000 */
[----:B------:R-:W-:Y:S01]  /*1610*/  IMAD.MOV.U32 R7, RZ, RZ, 0x3ff71547 ;  /* 0x3ff71547ff077424 */ /* 0x000fe200078e00ff */
[----:B------:R-:W-:Y:S01]  /*1620*/  UMOV UR5, 0x3fe62e42 ;  /* 0x3fe62e4200057882 */ /* 0x000fe20000000000 */
[----:B------:R-:W0:Y:S01]  /*1630*/  LDC.64 R12, c[0x0][0x388] ;  /* 0x0000e200ff0c7b82 */ /* 0x000e220000000a00 */
[----:B------:R-:W-:Y:S01]  /*1640*/  FSETP.GEU.AND P0, PT, |R5|, 4.1917929649353027344, PT ;  /* 0x4086232b0500780b */ /* 0x000fe20003f0e200 */
[----:B------:R-:W-:Y:S02]  /*1650*/  BSSY.RECONVERGENT B0, `(.L_x_12) ;  /* 0x0000037000007945 */ /* 0x000fe40003800200 */
[----:B------:R-:W-:-:S08]  /*1660*/  DFMA R6, R4, R6, 6.75539944105574400000e+15 ;  /* 0x433800000406742b */ /* 0x000fd00000000006 */
[----:B------:R-:W-:-:S08]  /*1670*/  DADD R8, R6, -6.75539944105574400000e+15 ;  /* 0xc338000006087429 */ /* 0x000fd00000000000 */
[----:B------:R-:W-:Y:S01]  /*1680*/  DFMA R10, R8, -UR4, R4 ;  /* 0x80000004080a7c2b */ /* 0x000fe20008000004 */
[----:B------:R-:W-:Y:S01]  /*1690*/  UMOV UR4, 0x3b39803f ;  /* 0x3b39803f00047882 */ /* 0x000fe20000000000 */
[----:B------:R-:W-:-:S06]  /*16a0*/  UMOV UR5, 0x3c7abc9e ;  /* 0x3c7abc9e00057882 */ /* 0x000fcc0000000000 */
[----:B------:R-:W-:Y:S01]  /*16b0*/  DFMA R10, R8, -UR4, R10 ;  /* 0x80000004080a7c2b */ /* 0x000fe2000800000a */
[----:B------:R-:W-:Y:S01]  /*16c0*/  UMOV UR4, 0x69ce2bdf ;  /* 0x69ce2bdf00047882 */ /* 0x000fe20000000000 */
[----:B------:R-:W-:Y:S01]  /*16d0*/  IMAD.MOV.U32 R8, RZ, RZ, -0x35dec16 ;  /* 0xfca213eaff087424 */ /* 0x000fe200078e00ff */
[----:B------:R-:W-:Y:S01]  /*16e0*/  UMOV UR5, 0x3e5ade15 ;  /* 0x3e5ade1500057882 */ /* 0x000fe20000000000 */
[----:B------:R-:W-:-:S06]  /*16f0*/  IMAD.MOV.U32 R9, RZ, RZ, 0x3e928af3 ;  /* 0x3e928af3ff097424 */ /* 0x000fcc00078e00ff */
[----:B------:R-:W-:Y:S01]  /*1700*/  DFMA R8, R10, UR4, R8 ;  /* 0x000000040a087c2b */ /* 0x000fe20008000008 */
[----:B------:R-:W-:Y:S01]  /*1710*/  UMOV UR4, 0x62401315 ;  /* 0x6240131500047882 */ /* 0x000fe20000000000 */
[----:B------:R-:W-:-:S06]  /*1720*/  UMOV UR5, 0x3ec71dee ;  /* 0x3ec71dee00057882 */ /* 0x000fcc0000000000 */
[----:B------:R-:W-:Y:S01]  /*1730*/  DFMA R8, R10, R8, UR4 ;  /* 0x000000040a087e2b */ /* 0x000fe20008000008 */
        /* <DEDUP_REMOVED lines=20> */
[----:B------:R-:W-:-:S08]  /*1880*/  DFMA R8, R10, R8, UR4 ;  /* 0x000000040a087e2b */ /* 0x000fd00008000008 */
[----:B------:R-:W-:-:S08]  /*1890*/  DFMA R8, R10, R8, 1 ;  /* 0x3ff000000a08742b */ /* 0x000fd00000000008 */
[----:B------:R-:W-:Y:S01]  /*18a0*/  DFMA R10, R10, R8, 1 ;  /* 0x3ff000000a0a742b */ /* 0x000fe20000000008 */
[----:B0-----:R-:W-:-:S09]  /*18b0*/  IMAD.WIDE R8, R2, 0x8, R12 ;  /* 0x0000000802087825 */ /* 0x001fd200078e020c */
[----:B------:R-:W-:Y:S02]  /*18c0*/  IMAD R3, R6, 0x100000, R11 ;  /* 0x0010000006037824 */ /* 0x000fe400078e020b */
[----:B------:R-:W-:Y:S01]  /*18d0*/  IMAD.MOV.U32 R2, RZ, RZ, R10 ;  /* 0x000000ffff027224 */ /* 0x000fe200078e000a */
[----:B------:R-:W-:Y:S06]  /*18e0*/  @!P0 BRA `(.L_x_13) ;  /* 0x0000000000348947 */ /* 0x000fec0003800000 */
[----:B------:R-:W-:Y:S01]  /*18f0*/  FSETP.GEU.AND P1, PT, |R5|, 4.2275390625, PT ;  /* 0x408748000500780b */ /* 0x000fe20003f2e200 */
[C---:B------:R-:W-:Y:S02]  /*1900*/  DADD R2, R4.reuse, +INF ;  /* 0x7ff0000004027429 */ /* 0x040fe40000000000 */
[----:B------:R-:W-:-:S08]  /*1910*/  DSETP.GEU.AND P0, PT, R4, RZ, PT ;  /* 0x000000ff0400722a */ /* 0x000fd00003f0e000 */
[----:B------:R-:W-:Y:S02]  /*1920*/  FSEL R2, R2, RZ, P0 ;  /* 0x000000ff02027208 */ /* 0x000fe40000000000 */
[----:B------:R-:W-:Y:S01]  /*1930*/  @!P1 LEA.HI R0, R6, R6, RZ, 0x1 ;  /* 0x0000000606009211 */ /* 0x000fe200078f08ff */
[----:B------:R-:W-:Y:S01]  /*1940*/  @!P1 IMAD.MOV.U32 R4, RZ, RZ, R10 ;  /* 0x000000ffff049224 */ /* 0x000fe200078e000a */
[----:B------:R-:W-:Y:S02]  /*1950*/  FSEL R3, R3, RZ, P0 ;  /* 0x000000ff03037208 */ /* 0x000fe40000000000 */
[----:B------:R-:W-:-:S05]  /*1960*/  @!P1 SHF.R.S32.HI R5, RZ, 0x1, R0 ;  /* 0x00000001ff059819 */ /* 0x000fca0000011400 */
[----:B------:R-:W-:Y:S02]  /*1970*/  @!P1 IMAD.IADD R6, R6, 0x1, -R5 ;  /* 0x0000000106069824 */ /* 0x000fe400078e0a05 */
[----:B------:R-:W-:-:S03]  /*1980*/  @!P1 IMAD R5, R5, 0x100000, R11 ;  /* 0x0010000005059824 */ /* 0x000fc600078e020b */
[----:B------:R-:W-:Y:S01]  /*1990*/  @!P1 LEA R7, R6, 0x3ff00000, 0x14 ;  /* 0x3ff0000006079811 */ /* 0x000fe200078ea0ff */
[----:B------:R-:W-:-:S06]  /*19a0*/  @!P1 IMAD.MOV.U32 R6, RZ, RZ, RZ ;  /* 0x000000ffff069224 */ /* 0x000fcc00078e00ff */
[----:B------:R-:W-:-:S11]  /*19b0*/  @!P1 DMUL R2, R4, R6 ;  /* 0x0000000604029228 */ /* 0x000fd60000000000 */
.L_x_13:
[----:B------:R-:W-:Y:S05]  /*19c0*/  BSYNC.RECONVERGENT B0 ;  /* 0x0000000000007941 */ /* 0x000fea0003800200 */
.L_x_12:
[----:B------:R-:W-:Y:S01]  /*19d0*/  STG.E.64 desc[UR8][R8.64], R2 ;  /* 0x0000000208007986 */ /* 0x000fe2000c101b08 */
[----:B------:R-:W-:Y:S05]  /*19e0*/  EXIT ;  /* 0x000000000000794d */ /* 0x000fea0003800000 */
        .weak           $__internal_0_$__cuda_sm20_div_rn_f64_full
        .type           $__internal_0_$__cuda_sm20_div_rn_f64_full,@function
        .size           $__internal_0_$__cuda_sm20_div_rn_f64_full,($__internal_1_$__cuda_sm20_drsqrt_f64_slowpath_v2 - $__internal_0_$__cuda_sm20_div_rn_f64_full)
$__internal_0_$__cuda_sm20_div_rn_f64_full:
[----:B------:R-:W-:Y:S01]  /*19f0*/  IMAD.MOV.U32 R5, RZ, RZ, -0x400ca4dc ;  /* 0xbff35b24ff057424 */ /* 0x000fe200078e00ff */
[C---:B------:R-:W-:Y:S01]  /*1a00*/  FSETP.GEU.AND P1, PT, |R7|.reuse, 1.469367938527859385e-39, PT ;  /* 0x001000000700780b */ /* 0x040fe20003f2e200 */
[----:B------:R-:W-:Y:S01]  /*1a10*/  IMAD.MOV.U32 R4, RZ, RZ, -0x22d0e560 ;  /* 0xdd2f1aa0ff047424 */ /* 0x000fe200078e00ff */
[----:B------:R-:W-:Y:S01]  /*1a20*/  LOP3.LUT R19, R7, 0x7ff00000, RZ, 0xc0, !PT ;  /* 0x7ff0000007137812 */ /* 0x000fe200078ec0ff */
[----:B------:R-:W0:Y:S01]  /*1a30*/  MUFU.RCP64H R9, R5 ;  /* 0x0000000500097308 */ /* 0x000e220000001800 */
[----:B------:R-:W-:Y:S01]  /*1a40*/  IMAD.MOV.U32 R8, RZ, RZ, 0x1 ;  /* 0x00000001ff087424 */ /* 0x000fe200078e00ff */
[----:B------:R-:W-:Y:S01]  /*1a50*/  BSSY.RECONVERGENT B1, `(.L_x_14) ;  /* 0x0000045000017945 */ /* 0x000fe20003800200 */
[----:B------:R-:W-:Y:S01]  /*1a60*/  IMAD.MOV.U32 R3, RZ, RZ, 0x1ca00000 ;  /* 0x1ca00000ff037424 */ /* 0x000fe200078e00ff */
[----:B------:R-:W-:Y:S01]  /*1a70*/  ISETP.GE.U32.AND P0, PT, R19, 0x40a00000, PT ;  /* 0x40a000001300780c */ /* 0x000fe20003f06070 */
[----:B------:R-:W-:Y:S02]  /*1a80*/  IMAD.MOV.U32 R16, RZ, RZ, R19 ;  /* 0x000000ffff107224 */ /* 0x000fe400078e0013 */
[----:B------:R-:W-:Y:S01]  /*1a90*/  IMAD.MOV.U32 R17, RZ, RZ, 0x40a00000 ;  /* 0x40a00000ff117424 */ /* 0x000fe200078e00ff */
[----:B------:R-:W-:-:S03]  /*1aa0*/  SEL R3, R3, 0x63400000, !P0 ;  /* 0x6340000003037807 */ /* 0x000fc60004000000 */
[----:B------:R-:W-:Y:S01]  /*1ab0*/  VIADD R20, R17, 0xffffffff ;  /* 0xffffffff11147836 */ /* 0x000fe20000000000 */
[----:B0-----:R-:W-:-:S08]  /*1ac0*/  DFMA R10, R8, -R4, 1 ;  /* 0x3ff00000080a742b */ /* 0x001fd00000000804 */
[----:B------:R-:W-:-:S08]  /*1ad0*/  DFMA R10, R10, R10, R10 ;  /* 0x0000000a0a0a722b */ /* 0x000fd0000000000a */
[----:B------:R-:W-:Y:S01]  /*1ae0*/  DFMA R12, R8, R10, R8 ;  /* 0x0000000a080c722b */ /* 0x000fe20000000008 */
[C-C-:B------:R-:W-:Y:S01]  /*1af0*/  @!P1 LOP3.LUT R10, R3.reuse, 0x80000000, R7.reuse, 0xf8, !PT ;  /* 0x80000000030a9812 */ /* 0x140fe200078ef807 */
[----:B------:R-:W-:Y:S01]  /*1b00*/  IMAD.MOV.U32 R8, RZ, RZ, R6 ;  /* 0x000000ffff087224 */ /* 0x000fe200078e0006 */
[----:B------:R-:W-:Y:S02]  /*1b10*/  LOP3.LUT R9, R3, 0x800fffff, R7, 0xf8, !PT ;  /* 0x800fffff03097812 */ /* 0x000fe400078ef807 */
[----:B------:R-:W-:Y:S01]  /*1b20*/  @!P1 LOP3.LUT R11, R10, 0x100000, RZ, 0xfc, !PT ;  /* 0x001000000a0b9812 */ /* 0x000fe200078efcff */
[----:B------:R-:W-:Y:S02]  /*1b30*/  @!P1 IMAD.MOV.U32 R10, RZ, RZ, RZ ;  /* 0x000000ffff0a9224 */ /* 0x000fe400078e00ff */
[----:B------:R-:W-:-:S04]  /*1b40*/  DFMA R14, R12, -R4, 1 ;  /* 0x3ff000000c0e742b */ /* 0x000fc80000000804 */
[----:B------:R-:W-:-:S04]  /*1b50*/  @!P1 DFMA R8, R8, 2, -R10 ;  /* 0x400000000808982b */ /* 0x000fc8000000080a */
[----:B------:R-:W-:-:S06]  /*1b60*/  DFMA R14, R12, R14, R12 ;  /* 0x0000000e0c0e722b */ /* 0x000fcc000000000c */
[----:B------:R-:W-:Y:S02]  /*1b70*/  @!P1 LOP3.LUT R16, R9, 0x7ff00000, RZ, 0xc0, !PT ;  /* 0x7ff0000009109812 */ /* 0x000fe400078ec0ff */
[----:B------:R-:W-:-:S03]  /*1b80*/  DMUL R10, R14, R8 ;  /* 0x000000080e0a7228 */ /* 0x000fc60000000000 */
[----:B------:R-:W-:-:S05]  /*1b90*/  VIADD R18, R16, 0xffffffff ;  /* 0xffffffff10127836 */ /* 0x000fca0000000000 */
[----:B------:R-:W-:Y:S01]  /*1ba0*/  DFMA R12, R10, -R4, R8 ;  /* 0x800000040a0c722b */ /* 0x000fe20000000008 */
[----:B------:R-:W-:-:S04]  /*1bb0*/  ISETP.GT.U32.AND P0, PT, R18, 0x7feffffe, PT ;  /* 0x7feffffe1200780c */ /* 0x000fc80003f04070 */
[----:B------:R-:W-:-:S03]  /*1bc0*/  ISETP.GT.U32.OR P0, PT, R20, 0x7feffffe, P0 ;  /* 0x7feffffe1400780c */ /* 0x000fc60000704470 */
[----:B------:R-:W-:-:S10]  /*1bd0*/  DFMA R12, R14, R12, R10 ;  /* 0x0000000c0e0c722b */ /* 0x000fd4000000000a */
[----:B------:R-:W-:Y:S05]  /*1be0*/  @P0 BRA `(.L_x_15) ;  /* 0x0000000000680947 */ /* 0x000fea0003800000 */
[----:B------:R-:W-:-:S05]  /*1bf0*/  IMAD.MOV.U32 R6, RZ, RZ, 0x40a00000 ;  /* 0x40a00000ff067424 */ /* 0x000fca00078e00ff */
[----:B------:R-:W-:-:S04]  /*1c00*/  VIADDMNMX R6, R19, -R6, 0xb9600000, !PT ;  /* 0xb960000013067446 */ /* 0x000fc80007800906 */
[----:B------:R-:W-:-:S05]  /*1c10*/  VIMNMX R6, PT, PT, R6, 0x46a00000, PT ;  /* 0x46a0000006067848 */ /* 0x000fca0003fe0100 */
[----:B------:R-:W-:Y:S02]  /*1c20*/  IMAD.IADD R14, R6, 0x1, -R3 ;  /* 0x00000001060e7824 */ /* 0x000fe400078e0a03 */
[----:B------:R-:W-:Y:S02]  /*1c30*/  IMAD.MOV.U32 R6, RZ, RZ, RZ ;  /* 0x000000ffff067224 */ /* 0x000fe400078e00ff */
[----:B------:R-:W-:-:S06]  /*1c40*/  VIADD R7, R14, 0x7fe00000 ;  /* 0x7fe000000e077836 */ /* 0x000fcc0000000000 */
[----:B------:R-:W-:-:S10]  /*1c50*/  DMUL R10, R12, R6 ;  /* 0x000000060c0a7228 */ /* 0x000fd40000000000 */
[----:B------:R-:W-:-:S13]  /*1c60*/  FSETP.GTU.AND P0, PT, |R11|, 1.469367938527859385e-39, PT ;  /* 0x001000000b00780b */ /* 0x000fda0003f0c200 */
[----:B------:R-:W-:Y:S05]  /*1c70*/  @P0 BRA `(.L_x_16) ;  /* 0x0000000000880947 */ /* 0x000fea0003800000 */
[----:B------:R-:W-:Y:S01]  /*1c80*/  DFMA R4, R12, -R4, R8 ;  /* 0x800000040c04722b */ /* 0x000fe20000000008 */
[----:B------:R-:W-:-:S09]  /*1c90*/  IMAD.MOV.U32 R6, RZ, RZ, RZ ;  /* 0x000000ffff067224 */ /* 0x000fd200078e00ff */
[C---:B------:R-:W-:Y:S02]  /*1ca0*/  FSETP.NEU.AND P0, PT, R5.reuse, RZ, PT ;  /* 0x000000ff0500720b */ /* 0x040fe40003f0d000 */
[----:B------:R-:W-:-:S04]  /*1cb0*/  LOP3.LUT R3, R5, 0xc0a35b24, RZ, 0x3c, !PT ;  /* 0xc0a35b2405037812 */ /* 0x000fc800078e3cff */
[----:B------:R-:W-:-:S04]  /*1cc0*/  LOP3.LUT R3, R3, 0x80000000, RZ, 0xc0, !PT ;  /* 0x8000000003037812 */ /* 0x000fc800078ec0ff */
[----:B------:R-:W-:-:S03]  /*1cd0*/  LOP3.LUT R7, R3, R7, RZ, 0xfc, !PT ;  /* 0x0000000703077212 */ /* 0x000fc600078efcff */
[----:B------:R-:W-:Y:S05]  /*1ce0*/  @!P0 BRA `(.L_x_16) ;  /* 0x00000000006c8947 */ /* 0x000fea0003800000 */
[----:B------:R-:W-:Y:S01]  /*1cf0*/  IMAD.MOV R5, RZ, RZ, -R14 ;  /* 0x000000ffff057224 */ /* 0x000fe200078e0a0e */
[----:B------:R-:W-:Y:S01]  /*1d00*/  DMUL.RP R6, R12, R6 ;  /* 0x000000060c067228 */ /* 0x000fe20000008000 */
[----:B------:R-:W-:-:S06]  /*1d10*/  IMAD.MOV.U32 R4, RZ, RZ, RZ ;  /* 0x000000ffff047224 */ /* 0x000fcc00078e00ff */
[----:B------:R-:W-:-:S03]  /*1d20*/  DFMA R4, R10, -R4, R12 ;  /* 0x800000040a04722b */ /* 0x000fc6000000000c */
[----:B------:R-:W-:-:S03]  /*1d30*/  LOP3.LUT R3, R7, R3, RZ, 0x3c, !PT ;  /* 0x0000000307037212 */ /* 0x000fc600078e3cff */
[----:B------:R-:W-:-:S04]  /*1d40*/  IADD3 R4, PT, PT, -R14, -0x43300000, RZ ;  /* 0xbcd000000e047810 */ /* 0x000fc80007ffe1ff */
[----:B------:R-:W-:-:S04]  /*1d50*/  FSETP.NEU.AND P0, PT, |R5|, R4, PT ;  /* 0x000000040500720b */ /* 0x000fc80003f0d200 */
[----:B------:R-:W-:Y:S02]  /*1d60*/  FSEL R10, R6, R10, !P0 ;  /* 0x0000000a060a7208 */ /* 0x000fe40004000000 */
[----:B------:R-:W-:Y:S01]  /*1d70*/  FSEL R11, R3, R11, !P0 ;  /* 0x0000000b030b7208 */ /* 0x000fe20004000000 */
[----:B------:R-:W-:Y:S06]  /*1d80*/  BRA `(.L_x_16) ;  /* 0x0000000000447947 */ /* 0x000fec0003800000 */
.L_x_15:
[----:B------:R-:W-:-:S14]  /*1d90*/  DSETP.NAN.AND P0, PT, R6, R6, PT ;  /* 0x000000060600722a */ /* 0x000fdc0003f08000 */
[----:B------:R-:W-:Y:S05]  /*1da0*/  @P0 BRA `(.L_x_17) ;  /* 0x0000000000340947 */ /* 0x000fea0003800000 */
[----:B------:R-:W-:Y:S01]  /*1db0*/  ISETP.NE.AND P0, PT, R16, R17, PT ;  /* 0x000000111000720c */ /* 0x000fe20003f05270 */
[----:B------:R-:W-:Y:S02]  /*1dc0*/  IMAD.MOV.U32 R10, RZ, RZ, 0x0 ;  /* 0x00000000ff0a7424 */ /* 0x000fe400078e00ff */
[----:B------:R-:W-:-:S10]  /*1dd0*/  IMAD.MOV.U32 R11, RZ, RZ, -0x80000 ;  /* 0xfff80000ff0b7424 */ /* 0x000fd400078e00ff */
[----:B------:R-:W-:Y:S05]  /*1de0*/  @!P0 BRA `(.L_x_16) ;  /* 0x00000000002c8947 */ /* 0x000fea0003800000 */
[----:B------:R-:W-:Y:S02]  /*1df0*/  ISETP.NE.AND P0, PT, R16, 0x7ff00000, PT ;  /* 0x7ff000001000780c */ /* 0x000fe40003f05270 */
[----:B------:R-:W-:Y:S02]  /*1e00*/  LOP3.LUT R6, R7, 0xc0a35b24, RZ, 0x3c, !PT ;  /* 0xc0a35b2407067812 */ /* 0x000fe400078e3cff */
[----:B------:R-:W-:Y:S02]  /*1e10*/  ISETP.EQ.OR P0, PT, R17, RZ, !P0 ;  /* 0x000000ff1100720c */ /* 0x000fe40004702670 */
[----:B------:R-:W-:-:S11]  /*1e20*/  LOP3.LUT R11, R6, 0x80000000, RZ, 0xc0, !PT ;  /* 0x80000000060b7812 */ /* 0x000fd600078ec0ff */
[----:B------:R-:W-:Y:S01]  /*1e30*/  @P0 LOP3.LUT R3, R11, 0x7ff00000, RZ, 0xfc, !PT ;  /* 0x7ff000000b030812 */ /* 0x000fe200078efcff */
[----:B------:R-:W-:Y:S02]  /*1e40*/  @!P0 IMAD.MOV.U32 R10, RZ, RZ, RZ ;  /* 0x000000ffff0a8224 */ /* 0x000fe400078e00ff */
[----:B------:R-:W-:Y:S02]  /*1e50*/  @P0 IMAD.MOV.U32 R10, RZ, RZ, RZ ;  /* 0x000000ffff0a0224 */ /* 0x000fe400078e00ff */
[----:B------:R-:W-:Y:S01]  /*1e60*/  @P0 IMAD.MOV.U32 R11, RZ, RZ, R3 ;  /* 0x000000ffff0b0224 */ /* 0x000fe200078e0003 */
[----:B------:R-:W-:Y:S06]  /*1e70*/  BRA `(.L_x_16) ;  /* 0x0000000000087947 */ /* 0x000fec0003800000 */
.L_x_17:
[----:B------:R-:W-:Y:S01]  /*1e80*/  LOP3.LUT R11, R7, 0x80000, RZ, 0xfc, !PT ;  /* 0x00080000070b7812 */ /* 0x000fe200078efcff */
[----:B------:R-:W-:-:S07]  /*1e90*/  IMAD.MOV.U32 R10, RZ, RZ, R6 ;  /* 0x000000ffff0a7224 */ /* 0x000fce00078e0006 */
.L_x_16:
[----:B------:R-:W-:Y:S05]  /*1ea0*/  BSYNC.RECONVERGENT B1 ;  /* 0x0000000000017941 */ /* 0x000fea0003800200 */
.L_x_14:
[----:B------:R-:W-:Y:S02]  /*1eb0*/  IMAD.MOV.U32 R4, RZ, RZ, R0 ;  /* 0x000000ffff047224 */ /* 0x000fe400078e0000 */
[----:B------:R-:W-:-:S04]  /*1ec0*/  IMAD.MOV.U32 R5, RZ, RZ, 0x0 ;  /* 0x00000000ff057424 */ /* 0x000fc800078e00ff */
[----:B------:R-:W-:Y:S05]  /*1ed0*/  RET.REL.NODEC R4 `(_Z17PerformInsertionsP17curandStateMtgp32PdPK13StructureAtomid) ;  /* 0xffffffe004487950 */ /* 0x000fea0003c3ffff */
        .weak           $__internal_1_$__cuda_sm20_drsqrt_f64_slowpath_v2
        .type           $__internal_1_$__cuda_sm20_drsqrt_f64_slowpath_v2,@function
        .size           $__internal_1_$__cuda_sm20_drsqrt_f64_slowpath_v2,($_Z17PerformInsertionsP17curandStateMtgp32PdPK13StructureAtomid$__internal_accurate_pow - $__internal_1_$__cuda_sm20_drsqrt_f64_slowpath_v2)
$__internal_1_$__cuda_sm20_drsqrt_f64_slowpath_v2:
[----:B------:R-:W-:Y:S01]  /*1ee0*/  IMAD.MOV.U32 R6, RZ, RZ, R26 ;  /* 0x000000ffff067224 */ /* 0x000fe200078e001a */
[----:B------:R-:W-:Y:S01]  /*1ef0*/  BSSY.RECONVERGENT B1, `(.L_x_18) ;  /* 0x000001e000017945 */ /* 0x000fe20003800200 */
[----:B------:R-:W-:Y:S01]  /*1f00*/  IMAD.MOV.U32 R7, RZ, RZ, R27 ;  /* 0x000000ffff077224 */ /* 0x000fe200078e001b */
[----:B------:R-:W-:-:S05]  /*1f10*/  LOP3.LUT R4, R27, 0x80000000, RZ, 0xc0, !PT ;  /* 0x800000001b047812 */ /* 0x000fca00078ec0ff */
[----:B------:R-:W-:-:S14]  /*1f20*/  DSETP.NEU.AND P0, PT, R6, RZ, PT ;  /* 0x000000ff0600722a */ /* 0x000fdc0003f0d000 */
[----:B------:R-:W-:Y:S05]  /*1f30*/  @!P0 BRA `(.L_x_19) ;  /* 0x00000000005c8947 */ /* 0x000fea0003800000 */
[----:B------:R-:W-:-:S14]  /*1f40*/  DSETP.GTU.AND P0, PT, |R6|, +INF , PT ;  /* 0x7ff000000600742a */ /* 0x000fdc0003f0c200 */
[----:B------:R-:W-:Y:S05]  /*1f50*/  @P0 BRA `(.L_x_20) ;  /* 0x00000000004c0947 */ /* 0x000fea0003800000 */
[----:B------:R-:W-:-:S13]  /*1f60*/  ISETP.NE.AND P0, PT, R4, RZ, PT ;  /* 0x000000ff0400720c */ /* 0x000fda0003f05270 */
[----:B------:R-:W-:Y:S02]  /*1f70*/  @P0 IMAD.MOV.U32 R4, RZ, RZ, 0x0 ;  /* 0x00000000ff040424 */ /* 0x000fe400078e00ff */
[----:B------:R-:W-:Y:S01]  /*1f80*/  @P0 IMAD.MOV.U32 R5, RZ, RZ, -0x80000 ;  /* 0xfff80000ff050424 */ /* 0x000fe200078e00ff */
[----:B------:R-:W-:Y:S06]  /*1f90*/  @P0 BRA `(.L_x_21) ;  /* 0x00000000004c0947 */ /* 0x000fec0003800000 */
[----:B------:R-:W-:-:S14]  /*1fa0*/  DSETP.NEU.AND P0, PT, |R6|, +INF , PT ;  /* 0x7ff000000600742a */ /* 0x000fdc0003f0d200 */
[----:B------:R-:W-:Y:S01]  /*1fb0*/  @!P0 CS2R R4, SRZ ;  /* 0x0000000000048805 */ /* 0x000fe2000001ff00 */
[----:B------:R-:W-:Y:S06]  /*1fc0*/  @!P0 BRA `(.L_x_21) ;  /* 0x0000000000408947 */ /* 0x000fec0003800000 */
[----:B------:R-:W-:Y:S01]  /*1fd0*/  DMUL R6, R6, 1.80143985094819840000e+16 ;  /* 0x4350000006067828 */ /* 0x000fe20000000000 */
[----:B------:R-:W-:Y:S02]  /*1fe0*/  IMAD.MOV.U32 R4, RZ, RZ, RZ ;  /* 0x000000ffff047224 */ /* 0x000fe400078e00ff */
[----:B------:R-:W-:Y:S02]  /*1ff0*/  IMAD.MOV.U32 R26, RZ, RZ, 0x0 ;  /* 0x00000000ff1a7424 */ /* 0x000fe400078e00ff */
[----:B------:R-:W-:Y:S01]  /*2000*/  IMAD.MOV.U32 R27, RZ, RZ, 0x3fd80000 ;  /* 0x3fd80000ff1b7424 */ /* 0x000fe200078e00ff */
[----:B------:R-:W0:Y:S02]  /*2010*/  MUFU.RSQ64H R5, R7 ;  /* 0x0000000700057308 */ /* 0x000e240000001c00 */
[----:B0-----:R-:W-:-:S08]  /*2020*/  DMUL R24, R4, R4 ;  /* 0x0000000404187228 */ /* 0x001fd00000000000 */
[----:B------:R-:W-:-:S08]  /*2030*/  DFMA R24, R6, -R24, 1 ;  /* 0x3ff000000618742b */ /* 0x000fd00000000818 */
[----:B------:R-:W-:Y:S02]  /*2040*/  DFMA R26, R24, R26, 0.5 ;  /* 0x3fe00000181a742b */ /* 0x000fe4000000001a */
[----:B------:R-:W-:-:S08]  /*2050*/  DMUL R24, R4, R24 ;  /* 0x0000001804187228 */ /* 0x000fd00000000000 */
[----:B------:R-:W-:-:S08]  /*2060*/  DFMA R4, R26, R24, R4 ;  /* 0x000000181a04722b */ /* 0x000fd00000000004 */
[----:B------:R-:W-:Y:S01]  /*2070*/  DMUL R4, R4, 134217728 ;  /* 0x41a0000004047828 */ /* 0x000fe20000000000 */
[----:B------:R-:W-:Y:S10]  /*2080*/  BRA `(.L_x_21) ;  /* 0x0000000000107947 */ /* 0x000ff40003800000 */
.L_x_20:
[----:B------:R-:W-:Y:S01]  /*2090*/  DADD R4, R6, R6 ;  /* 0x0000000006047229 */ /* 0x000fe20000000006 */
[----:B------:R-:W-:Y:S10]  /*20a0*/  BRA `(.L_x_21) ;  /* 0x0000000000087947 */ /* 0x000ff40003800000 */
.L_x_19:
[----:B------:R-:W-:Y:S01]  /*20b0*/  LOP3.LUT R5, R4, 0x7ff00000, RZ, 0xfc, !PT ;  /* 0x7ff0000004057812 */ /* 0x000fe200078efcff */
[----:B------:R-:W-:-:S07]  /*20c0*/  IMAD.MOV.U32 R4, RZ, RZ, RZ ;  /* 0x000000ffff047224 */ /* 0x000fce00078e00ff */
.L_x_21:
[----:B------:R-:W-:Y:S05]  /*20d0*/  BSYNC.RECONVERGENT B1 ;  /* 0x0000000000017941 */ /* 0x000fea0003800200 */
.L_x_18:
[----:B------:R-:W-:Y:S02]  /*20e0*/  IMAD.MOV.U32 R0, RZ, RZ, R4 ;  /* 0x000000ffff007224 */ /* 0x000fe400078e0004 */
[----:B------:R-:W-:Y:S02]  /*20f0*/  IMAD.MOV.U32 R7, RZ, RZ, R5 ;  /* 0x000000ffff077224 */ /* 0x000fe400078e0005 */
[----:B------:R-:W-:Y:S02]  /*2100*/  IMAD.MOV.U32 R4, RZ, RZ, R28 ;  /* 0x000000ffff047224 */ /* 0x000fe400078e001c */
[----:B------:R-:W-:-:S04]  /*2110*/  IMAD.MOV.U32 R5, RZ, RZ, 0x0 ;  /* 0x00000000ff057424 */ /* 0x000fc800078e00ff */
[----:B------:R-:W-:Y:S05]  /*2120*/  RET.REL.NODEC R4 `(_Z17PerformInsertionsP17curandStateMtgp32PdPK13StructureAtomid) ;  /* 0xffffffdc04b47950 */ /* 0x000fea0003c3ffff */
        .type           $_Z17PerformInsertionsP17curandStateMtgp32PdPK13StructureAtomid$__internal_accurate_pow,@function
        .size           $_Z17PerformInsertionsP17curandStateMtgp32PdPK13StructureAtomid$__internal_accurate_pow,(.L_x_26 - $_Z17PerformInsertionsP17curandStateMtgp32PdPK13StructureAtomid$__internal_accurate_pow)
$_Z17PerformInsertionsP17curandStateMtgp32PdPK13StructureAtomid$__internal_accurate_pow:
[----:B------:R-:W-:Y:S01]  /*2130*/  ISETP.GT.U32.AND P1, PT, R43, 0xfffff, PT ;  /* 0x000fffff2b00780c */ /* 0x000fe20003f24070 */
[----:B------:R-:W-:Y:S01]  /*2140*/  IMAD.MOV.U32 R26, RZ, RZ, R43 ;  /* 0x000000ffff1a7224 */ /* 0x000fe200078e002b */
[----:B------:R-:W-:Y:S01]  /*2150*/  UMOV UR6, 0x7d2cafe2 ;  /* 0x7d2cafe200067882 */ /* 0x000fe20000000000 */
[----:B------:R-:W-:Y:S01]  /*2160*/  IMAD.MOV.U32 R28, RZ, RZ, R42 ;  /* 0x000000ffff1c7224 */ /* 0x000fe200078e002a */
[----:B------:R-:W-:Y:S01]  /*2170*/  UMOV UR7, 0x3eb0f5ff ;  /* 0x3eb0f5ff00077882 */ /* 0x000fe20000000000 */
[----:B------:R-:W-:Y:S01]  /*2180*/  IMAD.MOV.U32 R30, RZ, RZ, RZ ;  /* 0x000000ffff1e7224 */ /* 0x000fe200078e00ff */
[----:B------:R-:W-:Y:S01]  /*2190*/  UMOV UR10, 0xfefa39ef ;  /* 0xfefa39ef000a7882 */ /* 0x000fe20000000000 */
[----:B------:R-:W-:Y:S01]  /*21a0*/  IMAD.MOV.U32 R36, RZ, RZ, 0x41ad3b5a ;  /* 0x41ad3b5aff247424 */ /* 0x000fe200078e00ff */
[----:B------:R-:W-:Y:S01]  /*21b0*/  UMOV UR11, 0x3fe62e42 ;  /* 0x3fe62e42000b7882 */ /* 0x000fe20000000000 */
[----:B------:R-:W-:-:S04]  /*21c0*/  IMAD.MOV.U32 R37, RZ, RZ, 0x3ed0f5d2 ;  /* 0x3ed0f5d2ff257424 */ /* 0x000fc800078e00ff */
[----:B------:R-:W-:Y:S01]  /*21d0*/  @!P1 DMUL R24, R42, 1.80143985094819840000e+16 ;  /* 0x435000002a189828 */ /* 0x000fe20000000000 */
[----:B------:R-:W-:-:S09]  /*21e0*/  SHF.R.U32.HI R43, RZ, 0x14, R43 ;  /* 0x00000014ff2b7819 */ /* 0x000fd2000001162b */
[----:B------:R-:W-:Y:S01]  /*21f0*/  @!P1 IMAD.MOV.U32 R26, RZ, RZ, R25 ;  /* 0x000000ffff1a9224 */ /* 0x000fe200078e0019 */
[----:B------:R-:W-:Y:S01]  /*2200*/  @!P1 LEA.HI R43, R25, 0xffffffca, RZ, 0xc ;  /* 0xffffffca192b9811 */ /* 0x000fe200078f60ff */
[----:B------:R-:W-:-:S03]  /*2210*/  @!P1 IMAD.MOV.U32 R28, RZ, RZ, R24 ;  /* 0x000000ffff1c9224 */ /* 0x000fc600078e0018 */
[----:B------:R-:W-:Y:S01]  /*2220*/  LOP3.LUT R26, R26, 0x800fffff, RZ, 0xc0, !PT ;  /* 0x800fffff1a1a7812 */ /* 0x000fe200078ec0ff */
[----:B------:R-:W-:-:S03]  /*2230*/  VIADD R24, R43, 0xfffffc01 ;  /* 0xfffffc012b187836 */ /* 0x000fc60000000000 */
[----:B------:R-:W-:-:S04]  /*2240*/  LOP3.LUT R29, R26, 0x3ff00000, RZ, 0xfc, !PT ;  /* 0x3ff000001a1d7812 */ /* 0x000fc800078efcff */
[----:B------:R-:W-:-:S13]  /*2250*/  ISETP.GE.U32.AND P2, PT, R29, 0x3ff6a09f, PT ;  /* 0x3ff6a09f1d00780c */ /* 0x000fda0003f46070 */
[----:B------:R-:W-:Y:S02]  /*2260*/  @P2 VIADD R27, R29, 0xfff00000 ;  /* 0xfff000001d1b2836 */ /* 0x000fe40000000000 */
[----:B------:R-:W-:Y:S02]  /*2270*/  @P2 VIADD R24, R43, 0xfffffc02 ;  /* 0xfffffc022b182836 */ /* 0x000fe40000000000 */
[----:B------:R-:W-:-:S06]  /*2280*/  @P2 IMAD.MOV.U32 R29, RZ, RZ, R27 ;  /* 0x000000ffff1d2224 */ /* 0x000fcc00078e001b */
[C---:B------:R-:W-:Y:S02]  /*2290*/  DADD R32, R28.reuse, 1 ;  /* 0x3ff000001c207429 */ /* 0x040fe40000000000 */
[----:B------:R-:W-:-:S04]  /*22a0*/  DADD R28, R28, -1 ;  /* 0xbff000001c1c7429 */ /* 0x000fc80000000000 */
[----:B------:R-:W0:Y:S02]  /*22b0*/  MUFU.RCP64H R31, R33 ;  /* 0x00000021001f7308 */ /* 0x000e240000001800 */
[----:B0-----:R-:W-:-:S08]  /*22c0*/  DFMA R26, -R32, R30, 1 ;  /* 0x3ff00000201a742b */ /* 0x001fd0000000011e */
[----:B------:R-:W-:-:S08]  /*22d0*/  DFMA R26, R26, R26, R26 ;  /* 0x0000001a1a1a722b */ /* 0x000fd0000000001a */
[----:B------:R-:W-:-:S08]  /*22e0*/  DFMA R30, R30, R26, R30 ;  /* 0x0000001a1e1e722b */ /* 0x000fd0000000001e */
[----:B------:R-:W-:-:S08]  /*22f0*/  DMUL R26, R28, R30 ;  /* 0x0000001e1c1a7228 */ /* 0x000fd00000000000 */
[----:B------:R-:W-:-:S08]  /*2300*/  DFMA R26, R28, R30, R26 ;  /* 0x0000001e1c1a722b */ /* 0x000fd0000000001a */
[----:B------:R-:W-:-:S08]  /*2310*/  DMUL R34, R26, R26 ;  /* 0x0000001a1a227228 */ /* 0x000fd00000000000 */
[----:B------:R-:W-:Y:S01]  /*2320*/  DFMA R32, R34, UR6, R36 ;  /* 0x0000000622207c2b */ /* 0x000fe20008000024 */
[----:B------:R-:W-:Y:S01]  /*2330*/  UMOV UR6, 0x75488a3f ;  /* 0x75488a3f00067882 */ /* 0x000fe20000000000 */
[----:B------:R-:W-:Y:S01]  /*2340*/  UMOV UR7, 0x3ef3b20a ;  /* 0x3ef3b20a00077882 */ /* 0x000fe20000000000 */
[----:B------:R-:W-:-:S05]  /*2350*/  DADD R36, R28, -R26 ;  /* 0x000000001c247229 */ /* 0x000fca000000081a */
[----:B------:R-:W-:Y:S01]  /*2360*/  DFMA R32, R34, R32, UR6 ;  /* 0x0000000622207e2b */ /* 0x000fe20008000020 */
[----:B------:R-:W-:Y:S01]  /*2370*/  UMOV UR6, 0xe4faecd5 ;  /* 0xe4faecd500067882 */ /* 0x000fe20000000000 */
[----:B------:R-:W-:Y:S01]  /*2380*/  UMOV UR7, 0x3f1745cd ;  /* 0x3f1745cd00077882 */ /* 0x000fe20000000000 */
[----:B------:R-:W-:-:S05]  /*2390*/  DADD R38, R36, R36 ;  /* 0x0000000024267229 */ /* 0x000fca0000000024 */
[----:B------:R-:W-:Y:S01]  /*23a0*/  DFMA R32, R34, R32, UR6 ;  /* 0x0000000622207e2b */ /* 0x000fe20008000020 */
[----:B------:R-:W-:Y:S01]  /*23b0*/  UMOV UR6, 0x258a578b ;  /* 0x258a578b00067882 */ /* 0x000fe20000000000 */
[----:B------:R-:W-:Y:S01]  /*23c0*/  UMOV UR7, 0x3f3c71c7 ;  /* 0x3f3c71c700077882 */ /* 0x000fe20000000000 */
[----:B------:R-:W-:-:S05]  /*23d0*/  DFMA R38, R28, -R26, R38 ;  /* 0x8000001a1c26722b */ /* 0x000fca0000000026 */
[----:B------:R-:W-:Y:S01]  /*23e0*/  DFMA R32, R34, R32, UR6 ;  /* 0x0000000622207e2b */ /* 0x000fe20008000020 */
[----:B------:R-:W-:Y:S01]  /*23f0*/  UMOV UR6, 0x9242b910 ;  /* 0x9242b91000067882 */ /* 0x000fe20000000000 */
[----:B------:R-:W-:Y:S01]  /*2400*/  UMOV UR7, 0x3f624924 ;  /* 0x3f62492400077882 */ /* 0x000fe20000000000 */
[----:B------:R-:W-:-:S05]  /*2410*/  DMUL R30, R30, R38 ;  /* 0x000000261e1e7228 */ /* 0x000fca0000000000 */
[----:B------:R-:W-:Y:S01]  /*2420*/  DFMA R32, R34, R32, UR6 ;  /* 0x0000000622207e2b */ /* 0x000fe20008000020 */
[----:B------:R-:W-:Y:S01]  /*2430*/  UMOV UR6, 0x99999dfb ;  /* 0x99999dfb00067882 */ /* 0x000fe20000000000 */
[----:B------:R-:W-:-:S06]  /*2440*/  UMOV UR7, 0x3f899999 ;  /* 0x3f89999900077882 */ /* 0x000fcc0000000000 */
[----:B------:R-:W-:Y:S01]  /*2450*/  DFMA R36, R34, R32, UR6 ;  /* 0x0000000622247e2b */ /* 0x000fe20008000020 */
[----:B------:R-:W-:Y:S01]  /*2460*/  UMOV UR6, 0x55555555 ;  /* 0x5555555500067882 */ /* 0x000fe20000000000 */
[----:B------:R-:W-:Y:S01]  /*2470*/  UMOV UR7, 0x3fb55555 ;  /* 0x3fb5555500077882 */ /* 0x000fe20000000000 */
[----:B------:R-:W-:-:S05]  /*2480*/  DMUL R32, R26, R26 ;  /* 0x0000001a1a207228 */ /* 0x000fca0000000000 */
[----:B------:R-:W-:-:S03]  /*2490*/  DFMA R28, R34, R36, UR6 ;  /* 0x00000006221c7e2b */ /* 0x000fc60008000024 */
[----:B------:R-:W-:-:S05]  /*24a0*/  DMUL R40, R26, R32 ;  /* 0x000000201a287228 */ /* 0x000fca0000000000 */
[----:B------:R-:W-:Y:S01]  /*24b0*/  DADD R38, -R28, UR6 ;  /* 0x000000061c267e29 */ /* 0x000fe20008000100 */
[----:B------:R-:W-:Y:S01]  /*24c0*/  UMOV UR6, 0xb9e7b0 ;  /* 0x00b9e7b000067882 */ /* 0x000fe20000000000 */
[----:B------:R-:W-:-:S06]  /*24d0*/  UMOV UR7, 0x3c46a4cb ;  /* 0x3c46a4cb00077882 */ /* 0x000fcc0000000000 */
[----:B------:R-:W-:Y:S02]  /*24e0*/  DFMA R34, R34, R36, R38 ;  /* 0x000000242222722b */ /* 0x000fe40000000026 */
[----:B------:R-:W-:Y:S01]  /*24f0*/  DFMA R36, R26, R26, -R32 ;  /* 0x0000001a1a24722b */ /* 0x000fe20000000820 */
[----:B------:R-:W-:Y:S02]  /*2500*/  VIADD R39, R31, 0x100000 ;  /* 0x001000001f277836 */ /* 0x000fe40000000000 */
[----:B------:R-:W-:-:S06]  /*2510*/  IMAD.MOV.U32 R38, RZ, RZ, R30 ;  /* 0x000000ffff267224 */ /* 0x000fcc00078e001e */
[----:B------:R-:W-:Y:S02]  /*2520*/  DFMA R36, R26, R38, R36 ;  /* 0x000000261a24722b */ /* 0x000fe40000000024 */
[----:B------:R-:W-:Y:S01]  /*2530*/  DADD R38, R34, -UR6 ;  /* 0x8000000622267e29 */ /* 0x000fe20008000000 */
[----:B------:R-:W-:Y:S01]  /*2540*/  UMOV UR6, 0x80000000 ;  /* 0x8000000000067882 */ /* 0x000fe20000000000 */
[----:B------:R-:W-:Y:S01]  /*2550*/  DFMA R34, R26, R32, -R40 ;  /* 0x000000201a22722b */ /* 0x000fe20000000828 */
[----:B------:R-:W-:-:S07]  /*2560*/  UMOV UR7, 0x43300000 ;  /* 0x4330000000077882 */ /* 0x000fce0000000000 */
[----:B------:R-:W-:Y:S02]  /*2570*/  DFMA R34, R30, R32, R34 ;  /* 0x000000201e22722b */ /* 0x000fe40000000022 */
[----:B------:R-:W-:-:S06]  /*2580*/  DADD R32, R28, R38 ;  /* 0x000000001c207229 */ /* 0x000fcc0000000026 */
[----:B------:R-:W-:Y:S02]  /*2590*/  DFMA R34, R26, R36, R34 ;  /* 0x000000241a22722b */ /* 0x000fe40000000022 */
[----:B------:R-:W-:Y:S02]  /*25a0*/  DADD R36, R28, -R32 ;  /* 0x000000001c247229 */ /* 0x000fe40000000820 */
[----:B------:R-:W-:-:S06]  /*25b0*/  DMUL R28, R32, R40 ;  /* 0x00000028201c7228 */ /* 0x000fcc0000000000 */
[----:B------:R-:W-:Y:S02]  /*25c0*/  DADD R38, R38, R36 ;  /* 0x0000000026267229 */ /* 0x000fe40000000024 */
[----:B------:R-:W-:-:S08]  /*25d0*/  DFMA R36, R32, R40, -R28 ;  /* 0x000000282024722b */ /* 0x000fd0000000081c */
[----:B------:R-:W-:-:S08]  /*25e0*/  DFMA R34, R32, R34, R36 ;  /* 0x000000222022722b */ /* 0x000fd00000000024 */
[----:B------:R-:W-:-:S08]  /*25f0*/  DFMA R38, R38, R40, R34 ;  /* 0x000000282626722b */ /* 0x000fd00000000022 */
[----:B------:R-:W-:-:S08]  /*2600*/  DADD R34, R28, R38 ;  /* 0x000000001c227229 */ /* 0x000fd00000000026 */
[--C-:B------:R-:W-:Y:S02]  /*2610*/  DADD R32, R26, R34.reuse ;  /* 0x000000001a207229 */ /* 0x100fe40000000022 */
[----:B------:R-:W-:-:S06]  /*2620*/  DADD R28, R28, -R34 ;  /* 0x000000001c1c7229 */ /* 0x000fcc0000000822 */
[----:B------:R-:W-:Y:S02]  /*2630*/  DADD R26, R26, -R32 ;  /* 0x000000001a1a7229 */ /* 0x000fe40000000820 */
[----:B------:R-:W-:-:S06]  /*2640*/  DADD R28, R38, R28 ;  /* 0x00000000261c7229 */ /* 0x000fcc000000001c */
[----:B------:R-:W-:-:S08]  /*2650*/  DADD R26, R34, R26 ;  /* 0x00000000221a7229 */ /* 0x000fd0000000001a */
[----:B------:R-:W-:-:S08]  /*2660*/  DADD R26, R28, R26 ;  /* 0x000000001c1a7229 */ /* 0x000fd0000000001a */
[----:B------:R-:W-:Y:S01]  /*2670*/  DADD R30, R30, R26 ;  /* 0x000000001e1e7229 */ /* 0x000fe2000000001a */
[----:B------:R-:W-:Y:S01]  /*2680*/  LOP3.LUT R26, R24, 0x80000000, RZ, 0x3c, !PT ;  /* 0x80000000181a7812 */ /* 0x000fe200078e3cff */
[----:B------:R-:W-:-:S06]  /*2690*/  IMAD.MOV.U32 R27, RZ, RZ, 0x43300000 ;  /* 0x43300000ff1b7424 */ /* 0x000fcc00078e00ff */
[----:B------:R-:W-:Y:S02]  /*26a0*/  DADD R28, R32, R30 ;  /* 0x00000000201c7229 */ /* 0x000fe4000000001e */
[----:B------:R-:W-:Y:S01]  /*26b0*/  DADD R26, R26, -UR6 ;  /* 0x800000061a1a7e29 */ /* 0x000fe20008000000 */
[----:B------:R-:W-:Y:S01]  /*26c0*/  UMOV UR6, 0xfefa39ef ;  /* 0xfefa39ef00067882 */ /* 0x000fe20000000000 */
[----:B------:R-:W-:-:S04]  /*26d0*/  UMOV UR7, 0x3fe62e42 ;  /* 0x3fe62e4200077882 */ /* 0x000fc80000000000 */
[--C-:B------:R-:W-:Y:S02]  /*26e0*/  DADD R32, R32, -R28.reuse ;  /* 0x0000000020207229 */ /* 0x100fe4000000081c */
[----:B------:R-:W-:Y:S01]  /*26f0*/  DFMA R24, R26, UR6, R28 ;  /* 0x000000061a187c2b */ /* 0x000fe2000800001c */
[----:B------:R-:W-:Y:S01]  /*2700*/  UMOV UR6, 0x3b39803f ;  /* 0x3b39803f00067882 */ /* 0x000fe20000000000 */
[----:B------:R-:W-:-:S04]  /*2710*/  UMOV UR7, 0x3c7abc9e ;  /* 0x3c7abc9e00077882 */ /* 0x000fc80000000000 */
[----:B------:R-:W-:Y:S02]  /*2720*/  DADD R32, R30, R32 ;  /* 0x000000001e207229 */ /* 0x000fe40000000020 */
[----:B------:R-:W-:-:S08]  /*2730*/  DFMA R34, R26, -UR10, R24 ;  /* 0x8000000a1a227c2b */ /* 0x000fd00008000018 */
[----:B------:R-:W-:-:S08]  /*2740*/  DADD R34, -R28, R34 ;  /* 0x000000001c227229 */ /* 0x000fd00000000122 */
[----:B------:R-:W-:-:S08]  /*2750*/  DADD R32, R32, -R34 ;  /* 0x0000000020207229 */ /* 0x000fd00000000822 */
[----:B------:R-:W-:Y:S01]  /*2760*/  DFMA R32, R26, UR6, R32 ;  /* 0x000000061a207c2b */ /* 0x000fe20008000020 */
[----:B------:R-:W-:Y:S02]  /*2770*/  USHF.L.U32 UR7, UR5, 0x1, URZ ;  /* 0x0000000105077899 */ /* 0x000fe400080006ff */
[----:B------:R-:W-:Y:S02]  /*2780*/  ULOP3.LUT UR6, UR5, 0xff0fffff, URZ, 0xc0, !UPT ;  /* 0xff0fffff05067892 */ /* 0x000fe4000f8ec0ff */
[----:B------:R-:W-:-:S03]  /*2790*/  UISETP.GT.U32.AND UP0, UPT, UR7, -0x2000001, UPT ;  /* 0xfdffffff0700788c */ /* 0x000fc6000bf04070 */
[----:B------:R-:W-:Y:S01]  /*27a0*/  DADD R26, R24, R32 ;  /* 0x00000000181a7229 */ /* 0x000fe20000000020 */
[----:B------:R-:W-:-:S03]  /*27b0*/  USEL UR7, UR6, UR5, UP0 ;  /* 0x0000000506077287 */ /* 0x000fc60008000000 */
[----:B------:R-:W-:-:S04]  /*27c0*/  UMOV UR6, UR4 ;  /* 0x0000000400067c82 */ /* 0x000fc80008000000 */
[----:B------:R-:W-:Y:S02]  /*27d0*/  DADD R28, R24, -R26 ;  /* 0x00000000181c7229 */ /* 0x000fe4000000081a */
[----:B------:R-:W-:-:S06]  /*27e0*/  DMUL R24, R26, UR6 ;  /* 0x000000061a187c28 */ /* 0x000fcc0008000000 */
[----:B------:R-:W-:Y:S02]  /*27f0*/  DADD R28, R32, R28 ;  /* 0x00000000201c7229 */ /* 0x000fe4000000001c */
[----:B------:R-:W-:-:S08]  /*2800*/  DFMA R30, R26, UR6, -R24 ;  /* 0x000000061a1e7c2b */ /* 0x000fd00008000818 */
[----:B------:R-:W-:Y:S01]  /*2810*/  DFMA R30, R28, UR6, R30 ;  /* 0x000000061c1e7c2b */ /* 0x000fe2000800001e */
[----:B------:R-:W-:Y:S01]  /*2820*/  UMOV UR6, 0x3b39803f ;  /* 0x3b39803f00067882 */ /* 0x000fe20000000000 */
[----:B------:R-:W-:Y:S01]  /*2830*/  IMAD.MOV.U32 R28, RZ, RZ, 0x652b82fe ;  /* 0x652b82feff1c7424 */ /* 0x000fe200078e00ff */
[----:B------:R-:W-:Y:S01]  /*2840*/  UMOV UR7, 0x3c7abc9e ;  /* 0x3c7abc9e00077882 */ /* 0x000fe20000000000 */
[----:B------:R-:W-:-:S04]  /*2850*/  IMAD.MOV.U32 R29, RZ, RZ, 0x3ff71547 ;  /* 0x3ff71547ff1d7424 */ /* 0x000fc800078e00ff */
[----:B------:R-:W-:-:S08]  /*2860*/  DADD R26, R24, R30 ;  /* 0x00000000181a7229 */ /* 0x000fd0000000001e */
[----:B------:R-:W-:Y:S02]  /*2870*/  DFMA R28, R26, R28, 6.75539944105574400000e+15 ;  /* 0x433800001a1c742b */ /* 0x000fe4000000001c */
[----:B------:R-:W-:Y:S01]  /*2880*/  FSETP.GEU.AND P1, PT, |R27|, 4.1917929649353027344, PT ;  /* 0x4086232b1b00780b */ /* 0x000fe20003f2e200 */
[----:B------:R-:W-:-:S05]  /*2890*/  DADD R24, R24, -R26 ;  /* 0x0000000018187229 */ /* 0x000fca000000081a */
[----:B------:R-:W-:-:S03]  /*28a0*/  DADD R32, R28, -6.75539944105574400000e+15 ;  /* 0xc33800001c207429 */ /* 0x000fc60000000000 */
[----:B------:R-:W-:-:S05]  /*28b0*/  DADD R30, R30, R24 ;  /* 0x000000001e1e7229 */ /* 0x000fca0000000018 */
[----:B------:R-:W-:-:S08]  /*28c0*/  DFMA R34, R32, -UR10, R26 ;  /* 0x8000000a20227c2b */ /* 0x000fd0000800001a */
        /* <DEDUP_REMOVED lines=31> */
[----:B------:R-:W-:-:S10]  /*2ac0*/  DFMA R32, R32, R34, 1 ;  /* 0x3ff000002020742b */ /* 0x000fd40000000022 */
[----:B------:R-:W-:Y:S02]  /*2ad0*/  IMAD R25, R28, 0x100000, R33 ;  /* 0x001000001c197824 */ /* 0x000fe400078e0221 */
[----:B------:R-:W-:Y:S01]  /*2ae0*/  IMAD.MOV.U32 R24, RZ, RZ, R32 ;  /* 0x000000ffff187224 */ /* 0x000fe200078e0020 */
[----:B------:R-:W-:Y:S06]  /*2af0*/  @!P1 BRA `(.L_x_22) ;  /* 0x0000000000309947 */ /* 0x000fec0003800000 */
[----:B------:R-:W-:Y:S01]  /*2b00*/  FSETP.GEU.AND P2, PT, |R27|, 4.2275390625, PT ;  /* 0x408748001b00780b */ /* 0x000fe20003f4e200 */
[C---:B------:R-:W-:Y:S02]  /*2b10*/  DADD R34, R26.reuse, +INF ;  /* 0x7ff000001a227429 */ /* 0x040fe40000000000 */
[----:B------:R-:W-:-:S08]  /*2b20*/  DSETP.GEU.AND P1, PT, R26, RZ, PT ;  /* 0x000000ff1a00722a */ /* 0x000fd00003f2e000 */
[----:B------:R-:W-:Y:S02]  /*2b30*/  FSEL R25, R35, RZ, P1 ;  /* 0x000000ff23197208 */ /* 0x000fe40000800000 */
[----:B------:R-:W-:-:S04]  /*2b40*/  @!P2 LEA.HI R24, R28, R28, RZ, 0x1 ;  /* 0x0000001c1c18a211 */ /* 0x000fc800078f08ff */
[----:B------:R-:W-:Y:S02]  /*2b50*/  @!P2 SHF.R.S32.HI R27, RZ, 0x1, R24 ;  /* 0x00000001ff1ba819 */ /* 0x000fe40000011418 */
[----:B------:R-:W-:-:S03]  /*2b60*/  FSEL R24, R34, RZ, P1 ;  /* 0x000000ff22187208 */ /* 0x000fc60000800000 */
[----:B------:R-:W-:Y:S02]  /*2b70*/  @!P2 IMAD.IADD R26, R28, 0x1, -R27 ;  /* 0x000000011c1aa824 */ /* 0x000fe400078e0a1b */
[----:B------:R-:W-:-:S03]  /*2b80*/  @!P2 IMAD R33, R27, 0x100000, R33 ;  /* 0x001000001b21a824 */ /* 0x000fc600078e0221 */
[----:B------:R-:W-:Y:S01]  /*2b90*/  @!P2 LEA R27, R26, 0x3ff00000, 0x14 ;  /* 0x3ff000001a1ba811 */ /* 0x000fe200078ea0ff */
[----:B------:R-:W-:-:S06]  /*2ba0*/  @!P2 IMAD.MOV.U32 R26, RZ, RZ, RZ ;  /* 0x000000ffff1aa224 */ /* 0x000fcc00078e00ff */
[----:B------:R-:W-:-:S11]  /*2bb0*/  @!P2 DMUL R24, R32, R26 ;  /* 0x0000001a2018a228 */ /* 0x000fd60000000000 */
.L_x_22:
[----:B------:R-:W-:Y:S02]  /*2bc0*/  DFMA R30, R30, R24, R24 ;  /* 0x000000181e1e722b */ /* 0x000fe40000000018 */
[----:B------:R-:W-:-:S08]  /*2bd0*/  DSETP.NEU.AND P1, PT, |R24|, +INF , PT ;  /* 0x7ff000001800742a */ /* 0x000fd00003f2d200 */
[----:B------:R-:W-:Y:S01]  /*2be0*/  FSEL R26, R24, R30, !P1 ;  /* 0x0000001e181a7208 */ /* 0x000fe20004800000 */
[----:B------:R-:W-:Y:S01]  /*2bf0*/  IMAD.MOV.U32 R24, RZ, RZ, R0 ;  /* 0x000000ffff187224 */ /* 0x000fe200078e0000 */
[----:B------:R-:W-:Y:S01]  /*2c00*/  FSEL R30, R25, R31, !P1 ;  /* 0x0000001f191e7208 */ /* 0x000fe20004800000 */
[----:B------:R-:W-:-:S04]  /*2c10*/  IMAD.MOV.U32 R25, RZ, RZ, 0x0 ;  /* 0x00000000ff197424 */ /* 0x000fc800078e00ff */
[----:B------:R-:W-:Y:S05]  /*2c20*/  RET.REL.NODEC R24 `(_Z17PerformInsertionsP17curandStateMtgp32PdPK13StructureAtomid) ;  /* 0xffffffd018f47950 */ /* 0x000fea0003c3ffff */
.L_x_23:
[----:B------:R-:W-:-:S00]  /*2c30*/  BRA `(.L_x_23) ;  /* 0xfffffffc00fc7947 */ /* 0x000fc0000383ffff */
[----:B------:R-:W-:-:S00]  /*2c40*/  NOP ;  /* 0x0000000000007918 */ /* 0x000fc00000000000 */
        /* <DEDUP_REMOVED lines=11> */
.L_x_26:


//--------------------- .nv.global.init           --------------------------
	.section	.nv.global.init,"aw",@progbits
	.align	4
.nv.global.init:
	.type		mrg32k3aM1SubSeq,@object
	.size		mrg32k3aM1SubSeq,(mrg32k3aM2SubSeq - mrg32k3aM1SubSeq)
mrg32k3aM1SubSeq:
        /*0000*/ 	.byte	0x0b, 0xcc, 0xee, 0x04, 0x73, 0x29, 0x8b, 0x6f, 0xf6, 0x53, 0x03, 0xf6, 0x23, 0xf6, 0xea, 0xda
        /* <DEDUP_REMOVED lines=125> */
	.type		mrg32k3aM2SubSeq,@object
	.size		mrg32k3aM2SubSeq,(mrg32k3aM1 - mrg32k3aM2SubSeq)
mrg32k3aM2SubSeq:
        /* <DEDUP_REMOVED lines=126> */
	.type		mrg32k3aM1,@object
	.size		mrg32k3aM1,(mrg32k3aM1Seq - mrg32k3aM1)
mrg32k3aM1:
        /* <DEDUP_REMOVED lines=144> */
	.type		mrg32k3aM1Seq,@object
	.size		mrg32k3aM1Seq,(mrg32k3aM2 - mrg32k3aM1Seq)
mrg32k3aM1Seq:
        /* <DEDUP_REMOVED lines=144> */
	.type		mrg32k3aM2,@object
	.size		mrg32k3aM2,(mrg32k3aM2Seq - mrg32k3aM2)
mrg32k3aM2:
        /* <DEDUP_REMOVED lines=144> */
	.type		mrg32k3aM2Seq,@object
	.size		mrg32k3aM2Seq,(precalc_xorwow_matrix - mrg32k3aM2Seq)
mrg32k3aM2Seq:
        /* <DEDUP_REMOVED lines=144> */
	.type		precalc_xorwow_matrix,@object
	.size		precalc_xorwow_matrix,(precalc_xorwow_offset_matrix - precalc_xorwow_matrix)
precalc_xorwow_matrix:
        /* <DEDUP_REMOVED lines=6400> */
	.type		precalc_xorwow_offset_matrix,@object
	.size		precalc_xorwow_offset_matrix,(.L_1 - precalc_xorwow_offset_matrix)
precalc_xorwow_offset_matrix:
        /* <DEDUP_REMOVED lines=6400> */
.L_1:


//--------------------- .nv.shared.reserved.0     --------------------------
	.section	.nv.shared.reserved.0,"aw",@nobits
	.weak		__nv_reservedSMEM_offset_0_alias
	.size		__nv_reservedSMEM_offset_0_alias, 0, 64
	.other		__nv_reservedSMEM_offset_0_alias,@"STO_CUDA_RESERVED_SHARED STV_DEFAULT"
__nv_reservedSMEM_offset_0_alias:
	.zero		0
	.zero		64


//--------------------- .nv.constant0._Z17PerformInsertionsP17curandStateMtgp32PdPK13StructureAtomid --------------------------
	.section	.nv.constant0._Z17PerformInsertionsP17curandStateMtgp32PdPK13StructureAtomid,"a",@progbits
	.sectionflags	@""
	.align	4
.nv.constant0._Z17PerformInsertionsP17curandStateMtgp32PdPK13StructureAtomid:
	.zero		936


//--------------------- SYMBOLS --------------------------

	.type		.nv.reservedSmem.offset0,@object
	.size		.nv.reservedSmem.offset0,0x4
